	.target	sm_90a

	.elftype	@"ET_EXEC"


//--------------------- .note.nv.tkinfo           --------------------------
	.section	.note.nv.tkinfo,"",@"SHT_NOTE"
	.sectionflags	@"SHF_NOTE_NV_TKINFO"
	.tkinfo
        /*0018*/ 	.word	0x00000002
        /*0030*/ 	.string	""
        /*0030*/ 	.string	"ptxas"
        /*0030*/ 	.string	"Cuda compilation tools, release 13.0, V13.0.88"
        /*0030*/ 	.string	"Build cuda_13.0.r13.0/compiler.36424714_0"
        /*0030*/ 	.string	"-v  -suppress-debug-info  -lineinfo  -arch sm_90a "



//--------------------- .note.nv.cuinfo           --------------------------
	.section	.note.nv.cuinfo,"",@"SHT_NOTE"
	.sectionflags	@"SHF_NOTE_NV_CUINFO"
        /*0018*/ 	.short	0x0002
        /*001a*/ 	.short	0x005a
        /*001c*/ 	.short	0x0082
	.zero		2


//--------------------- .nv.info                  --------------------------
	.section	.nv.info,"",@"SHT_CUDA_INFO"
	.align	4


	//----- nvinfo : EIATTR_REGCOUNT
	.align		4
        /*0000*/ 	.byte	0x04, 0x2f
        /*0002*/ 	.short	(.L_1 - .L_0)
	.align		4
.L_0:
        /*0004*/ 	.word	index@(gluon_wgmma)
        /*0008*/ 	.word	0x0000009a


	//----- nvinfo : EIATTR_FRAME_SIZE
	.align		4
.L_1:
        /*000c*/ 	.byte	0x04, 0x11
        /*000e*/ 	.short	(.L_3 - .L_2)
	.align		4
.L_2:
        /*0010*/ 	.word	index@(gluon_wgmma)
        /*0014*/ 	.word	0x00000000


	//----- nvinfo : EIATTR_MIN_STACK_SIZE
	.align		4
.L_3:
        /*0018*/ 	.byte	0x04, 0x12
        /*001a*/ 	.short	(.L_5 - .L_4)
	.align		4
.L_4:
        /*001c*/ 	.word	index@(gluon_wgmma)
        /*0020*/ 	.word	0x00000000
.L_5:


//--------------------- .nv.compat                --------------------------
	.section	.nv.compat,"",@"SHT_CUDA_COMPAT_INFO"
	.align	4
        /*0000*/ 	.byte	0x02, 0x09, 0x01, 0x00, 0x02, 0x02, 0x04, 0x00, 0x02, 0x05, 0x05, 0x00, 0x03, 0x07, 0x01, 0x01
        /*0010*/ 	.byte	0x02, 0x03, 0x03, 0x00, 0x02, 0x06, 0x01, 0x00, 0x04, 0x0b, 0x08, 0x00, 0x00, 0x00, 0x00, 0x00
        /*0020*/ 	.byte	0x00, 0x00, 0x00, 0x00


//--------------------- .nv.info.gluon_wgmma      --------------------------
	.section	.nv.info.gluon_wgmma,"",@"SHT_CUDA_INFO"
	.sectionflags	@""
	.align	4


	//----- nvinfo : EIATTR_CUDA_API_VERSION
	.align		4
        /*0000*/ 	.byte	0x04, 0x37
        /*0002*/ 	.short	(.L_7 - .L_6)
.L_6:
        /*0004*/ 	.word	0x00000082


	//----- nvinfo : EIATTR_KPARAM_INFO
	.align		4
.L_7:
        /*0008*/ 	.byte	0x04, 0x17
        /*000a*/ 	.short	(.L_9 - .L_8)
.L_8:
        /*000c*/ 	.word	0x00000000
        /*0010*/ 	.short	0x000a
        /*0012*/ 	.short	0x0048
        /*0014*/ 	.byte	0x00, 0xf4, 0x21, 0x00


	//----- nvinfo : EIATTR_KPARAM_INFO
	.align		4
.L_9:
        /*0018*/ 	.byte	0x04, 0x17
        /*001a*/ 	.short	(.L_11 - .L_10)
.L_10:
        /*001c*/ 	.word	0x00000000
        /*0020*/ 	.short	0x0009
        /*0022*/ 	.short	0x0040
        /*0024*/ 	.byte	0x00, 0xf4, 0x21, 0x00


	//----- nvinfo : EIATTR_KPARAM_INFO
	.align		4
.L_11:
        /*0028*/ 	.byte	0x04, 0x17
        /*002a*/ 	.short	(.L_13 - .L_12)
.L_12:
        /*002c*/ 	.word	0x00000000
        /*0030*/ 	.short	0x0008
        /*0032*/ 	.short	0x0038
        /*0034*/ 	.byte	0x00, 0xf0, 0x21, 0x00


	//----- nvinfo : EIATTR_KPARAM_INFO
	.align		4
.L_13:
        /*0038*/ 	.byte	0x04, 0x17
        /*003a*/ 	.short	(.L_15 - .L_14)
.L_14:
        /*003c*/ 	.word	0x00000000
        /*0040*/ 	.short	0x0007
        /*0042*/ 	.short	0x0030
        /*0044*/ 	.byte	0x00, 0xf0, 0x21, 0x00


	//----- nvinfo : EIATTR_KPARAM_INFO
	.align		4
.L_15:
        /*0048*/ 	.byte	0x04, 0x17
        /*004a*/ 	.short	(.L_17 - .L_16)
.L_16:
        /*004c*/ 	.word	0x00000000
        /*0050*/ 	.short	0x0006
        /*0052*/ 	.short	0x0028
        /*0054*/ 	.byte	0x00, 0xf0, 0x21, 0x00


	//----- nvinfo : EIATTR_KPARAM_INFO
	.align		4
.L_17:
        /*0058*/ 	.byte	0x04, 0x17
        /*005a*/ 	.short	(.L_19 - .L_18)
.L_18:
        /*005c*/ 	.word	0x00000000
        /*0060*/ 	.short	0x0005
        /*0062*/ 	.short	0x0020
        /*0064*/ 	.byte	0x00, 0xf0, 0x11, 0x00


	//----- nvinfo : EIATTR_KPARAM_INFO
	.align		4
.L_19:
        /*0068*/ 	.byte	0x04, 0x17
        /*006a*/ 	.short	(.L_21 - .L_20)
.L_20:
        /*006c*/ 	.word	0x00000000
        /*0070*/ 	.short	0x0004
        /*0072*/ 	.short	0x001c
        /*0074*/ 	.byte	0x00, 0xf0, 0x11, 0x00


	//----- nvinfo : EIATTR_KPARAM_INFO
	.align		4
.L_21:
        /*0078*/ 	.byte	0x04, 0x17
        /*007a*/ 	.short	(.L_23 - .L_22)
.L_22:
        /*007c*/ 	.word	0x00000000
        /*0080*/ 	.short	0x0003
        /*0082*/ 	.short	0x0018
        /*0084*/ 	.byte	0x00, 0xf0, 0x11, 0x00


	//----- nvinfo : EIATTR_KPARAM_INFO
	.align		4
.L_23:
        /*0088*/ 	.byte	0x04, 0x17
        /*008a*/ 	.short	(.L_25 - .L_24)
.L_24:
        /*008c*/ 	.word	0x00000000
        /*0090*/ 	.short	0x0002
        /*0092*/ 	.short	0x0010
        /*0094*/ 	.byte	0x00, 0xf4, 0x21, 0x00


	//----- nvinfo : EIATTR_KPARAM_INFO
	.align		4
.L_25:
        /*0098*/ 	.byte	0x04, 0x17
        /*009a*/ 	.short	(.L_27 - .L_26)
.L_26:
        /*009c*/ 	.word	0x00000000
        /*00a0*/ 	.short	0x0001
        /*00a2*/ 	.short	0x0008
        /*00a4*/ 	.byte	0x00, 0xf4, 0x21, 0x00


	//----- nvinfo : EIATTR_KPARAM_INFO
	.align		4
.L_27:
        /*00a8*/ 	.byte	0x04, 0x17
        /*00aa*/ 	.short	(.L_29 - .L_28)
.L_28:
        /*00ac*/ 	.word	0x00000000
        /*00b0*/ 	.short	0x0000
        /*00b2*/ 	.short	0x0000
        /*00b4*/ 	.byte	0x00, 0xf4, 0x21, 0x00


	//----- nvinfo : EIATTR_SPARSE_MMA_MASK
	.align		4
.L_29:
        /*00b8*/ 	.byte	0x03, 0x50
        /*00ba*/ 	.short	0x0000


	//----- nvinfo : EIATTR_MAXREG_COUNT
	.align		4
        /*00bc*/ 	.byte	0x03, 0x1b
        /*00be*/ 	.short	0x00ff


	//----- nvinfo : EIATTR_NUM_BARRIERS
	.align		4
        /*00c0*/ 	.byte	0x02, 0x4c
        /*00c2*/ 	.byte	0x01
	.zero		1


	//----- nvinfo : EIATTR_MERCURY_ISA_VERSION
	.align		4
        /*00c4*/ 	.byte	0x03, 0x5f
        /*00c6*/ 	.short	0x0101


	//----- nvinfo : EIATTR_INT_WARP_WIDE_INSTR_OFFSETS
	.align		4
        /*00c8*/ 	.byte	0x04, 0x31
        /*00ca*/ 	.short	(.L_31 - .L_30)


	//   ....[0]....
.L_30:
        /*00cc*/ 	.word	0x00001580


	//   ....[1]....
        /*00d0*/ 	.word	0x000015a0


	//   ....[2]....
        /*00d4*/ 	.word	0x000015b0


	//   ....[3]....
        /*00d8*/ 	.word	0x00001690


	//   ....[4]....
        /*00dc*/ 	.word	0x00001c70


	//   ....[5]....
        /*00e0*/ 	.word	0x00001c80


	//   ....[6]....
        /*00e4*/ 	.word	0x00001d00


	//   ....[7]....
        /*00e8*/ 	.word	0x00001d10


	//   ....[8]....
        /*00ec*/ 	.word	0x00002520


	//   ....[9]....
        /*00f0*/ 	.word	0x00002560


	//----- nvinfo : EIATTR_COOP_GROUP_MASK_REGIDS
	.align		4
.L_31:
        /*00f4*/ 	.byte	0x04, 0x29
        /*00f6*/ 	.short	(.L_33 - .L_32)


	//   ....[0]....
.L_32:
        /*00f8*/ 	.word	0xffffffff


	//   ....[1]....
        /*00fc*/ 	.word	0xffffffff


	//   ....[2]....
        /*0100*/ 	.word	0xffffffff


	//----- nvinfo : EIATTR_COOP_GROUP_INSTR_OFFSETS
	.align		4
.L_33:
        /*0104*/ 	.byte	0x04, 0x28
        /*0106*/ 	.short	(.L_35 - .L_34)


	//   ....[0]....
.L_34:
        /*0108*/ 	.word	0x00000150


	//   ....[1]....
        /*010c*/ 	.word	0x000006e0


	//   ....[2]....
        /*0110*/ 	.word	0x00000cb0


	//----- nvinfo : EIATTR_MBARRIER_INSTR_OFFSETS
	.align		4
.L_35:
        /*0114*/ 	.byte	0x04, 0x39
        /*0116*/ 	.short	(.L_37 - .L_36)


	//   ....[0]....
.L_36:
        /*0118*/ 	.word	0x000016f0
        /*011c*/ 	.word	0x000000ff
        /*0120*/ 	.word	0x0001e000
        /*0124*/ 	.short	0x0100
        /*0126*/ 	.byte	0x1c
	.zero		1


	//   ....[1]....
        /*0128*/ 	.word	0x00001720
        /*012c*/ 	.word	0x000000ff
        /*0130*/ 	.word	0x0001e008
        /*0134*/ 	.short	0x0100
        /*0136*/ 	.byte	0x1c
	.zero		1


	//   ....[2]....
        /*0138*/ 	.word	0x00001740
        /*013c*/ 	.word	0x000000ff
        /*0140*/ 	.word	0x0001e010
        /*0144*/ 	.short	0x0100
        /*0146*/ 	.byte	0x1c
	.zero		1


	//   ....[3]....
        /*0148*/ 	.word	0x00001dd0
        /*014c*/ 	.word	0x000000ff
        /*0150*/ 	.word	0x0001e000
        /*0154*/ 	.short	0x010a
        /*0156*/ 	.byte	0x1e
	.zero		1


	//   ....[4]....
        /*0158*/ 	.word	0x00002290
        /*015c*/ 	.word	0x000000ff
        /*0160*/ 	.word	0x0001e000
        /*0164*/ 	.short	0x0108
        /*0166*/ 	.byte	0x1c
	.zero		1


	//   ....[5]....
        /*0168*/ 	.word	0x00002370
        /*016c*/ 	.word	0x000000ff
        /*0170*/ 	.word	0x0001e008
        /*0174*/ 	.short	0x0108
        /*0176*/ 	.byte	0x1c
	.zero		1


	//   ....[6]....
        /*0178*/ 	.word	0x00002450
        /*017c*/ 	.word	0x000000ff
        /*0180*/ 	.word	0x0001e010
        /*0184*/ 	.short	0x0108
        /*0186*/ 	.byte	0x1c
	.zero		1


	//   ....[7]....
        /*0188*/ 	.word	0x00002b60
        /*018c*/ 	.word	0x000000ff
        /*0190*/ 	.word	0x0001e000
        /*0194*/ 	.short	0x010a
        /*0196*/ 	.byte	0x1e
	.zero		1


	//----- nvinfo : EIATTR_NUM_MBARRIERS
	.align		4
.L_37:
        /*0198*/ 	.byte	0x03, 0x38
        /*019a*/ 	.short	0x0003


	//----- nvinfo : EIATTR_EXIT_INSTR_OFFSETS
	.align		4
        /*019c*/ 	.byte	0x04, 0x1c
        /*019e*/ 	.short	(.L_39 - .L_38)


	//   ....[0]....
.L_38:
        /*01a0*/ 	.word	0x00002b50


	//----- nvinfo : EIATTR_REQNTID
	.align		4
.L_39:
        /*01a4*/ 	.byte	0x04, 0x10
        /*01a6*/ 	.short	(.L_41 - .L_40)
.L_40:
        /*01a8*/ 	.word	0x00000080
        /*01ac*/ 	.word	0x00000001
        /*01b0*/ 	.word	0x00000001


	//----- nvinfo : EIATTR_CRS_STACK_SIZE
	.align		4
.L_41:
        /*01b4*/ 	.byte	0x04, 0x1e
        /*01b6*/ 	.short	(.L_43 - .L_42)
.L_42:
        /*01b8*/ 	.word	0x00000000


	//----- nvinfo : EIATTR_CBANK_PARAM_SIZE
	.align		4
.L_43:
        /*01bc*/ 	.byte	0x03, 0x19
        /*01be*/ 	.short	0x0050


	//----- nvinfo : EIATTR_PARAM_CBANK
	.align		4
        /*01c0*/ 	.byte	0x04, 0x0a
        /*01c2*/ 	.short	(.L_45 - .L_44)
	.align		4
.L_44:
        /*01c4*/ 	.word	index@(.nv.constant0.gluon_wgmma)
        /*01c8*/ 	.short	0x0210
        /*01ca*/ 	.short	0x0050


	//----- nvinfo : EIATTR_SW_WAR
	.align		4
.L_45:
        /*01cc*/ 	.byte	0x04, 0x36
        /*01ce*/ 	.short	(.L_47 - .L_46)
.L_46:
        /*01d0*/ 	.word	0x00000008
.L_47:


//--------------------- .nv.callgraph             --------------------------
	.section	.nv.callgraph,"",@"SHT_CUDA_CALLGRAPH"
	.align	4
	.sectionentsize	8
	.align		4
        /*0000*/ 	.word	0x00000000
	.align		4
        /*0004*/ 	.word	0xffffffff
	.align		4
        /*0008*/ 	.word	0x00000000
	.align		4
        /*000c*/ 	.word	0xfffffffe
	.align		4
        /*0010*/ 	.word	0x00000000
	.align		4
        /*0014*/ 	.word	0xfffffffd
	.align		4
        /*0018*/ 	.word	0x00000000
	.align		4
        /*001c*/ 	.word	0xfffffffc


//--------------------- .text.gluon_wgmma         --------------------------
	.section	.text.gluon_wgmma,"ax",@progbits
	.align	128
        .global         gluon_wgmma
        .type           gluon_wgmma,@function
        .size           gluon_wgmma,(.L_x_53 - gluon_wgmma)
        .other          gluon_wgmma,@"STO_CUDA_ENTRY STV_DEFAULT"
gluon_wgmma:
.text.gluon_wgmma:
[----:B------:R-:W-:Y:S01]  /*0000*/  LDC R1, c[0x0][0x28] ;  /* 0x00000a00ff017b82 */ /* 0x000fe20000000800 */
[----:B------:R-:W1:Y:S07]  /*0010*/  S2R R0, SR_TID.X ;  /* 0x0000000000007919 */ /* 0x000e6e0000002100 */
[----:B------:R-:W2:Y:S01]  /*0020*/  S2UR UR6, SR_CgaCtaId ;  /* 0x00000000000679c3 */ /* 0x000ea20000008800 */
[----:B------:R-:W-:Y:S01]  /*0030*/  UMOV UR28, 0x400 ;  /* 0x00000400001c7882 */ /* 0x000fe20000000000 */
[----:B------:R-:W-:Y:S01]  /*0040*/  ULDC UR8, c[0x0][0xc] ;  /* 0x0000030000087ab9 */ /* 0x000fe20000000800 */
[----:B------:R-:W-:Y:S01]  /*0050*/  ULDC.64 UR12, c[0x0][0x250] ;  /* 0x00009400000c7ab9 */ /* 0x000fe20000000a00 */
[----:B------:R-:W-:Y:S01]  /*0060*/  UMOV UR31, URZ ;  /* 0x0000003f001f7c82 */ /* 0x000fe20008000000 */
[----:B------:R-:W-:Y:S03]  /*0070*/  BSSY B0, `(.L_x_0) ;  /* 0x000001d000007945 */ /* 0x000fe60003800000 */
[----:B------:R-:W3:Y:S08]  /*0080*/  LDC R12, c[0x0][0x230] ;  /* 0x00008c00ff0c7b82 */ /* 0x000ef00000000800 */
[----:B------:R-:W-:Y:S08]  /*0090*/  S2UR UR4, SR_CTAID.Y ;  /* 0x00000000000479c3 */ /* 0x000ff00000002600 */
[----:B------:R-:W4:Y:S01]  /*00a0*/  S2UR UR7, SR_CTAID.Z ;  /* 0x00000000000779c3 */ /* 0x000f220000002700 */
[----:B--2---:R-:W-:-:S03]  /*00b0*/  ULEA UR28, UR6, UR28, 0x18 ;  /* 0x0000001c061c7291 */ /* 0x004fc6000f8ec03f */
[----:B------:R-:W-:Y:S01]  /*00c0*/  ULDC UR6, c[0x0][0x10] ;  /* 0x0000040000067ab9 */ /* 0x000fe20000000800 */
[----:B-1----:R-:W-:-:S03]  /*00d0*/  LOP3.LUT R7, R0, 0x7f, RZ, 0xc0, !PT ;  /* 0x0000007f00077812 */ /* 0x002fc600078ec0ff */
[----:B------:R-:W1:Y:S01]  /*00e0*/  S2UR UR5, SR_CTAID.X ;  /* 0x00000000000579c3 */ /* 0x000e620000002500 */
[----:B---3--:R-:W-:Y:S01]  /*00f0*/  VIADD R5, R12, 0xffffffff ;  /* 0xffffffff0c057836 */ /* 0x008fe20000000000 */
[C---:B------:R-:W-:Y:S02]  /*0100*/  ISETP.GE.U32.AND P0, PT, R7.reuse, 0x20, PT ;  /* 0x000000200700780c */ /* 0x040fe40003f06070 */
[C---:B------:R-:W-:Y:S02]  /*0110*/  ISETP.NE.U32.AND P2, PT, R7.reuse, RZ, PT ;  /* 0x000000ff0700720c */ /* 0x040fe40003f45070 */
[----:B------:R-:W-:Y:S02]  /*0120*/  LEA R4, R7, UR28, 0x2 ;  /* 0x0000001c07047c11 */ /* 0x000fe4000f8e10ff */
[----:B------:R-:W2:Y:S07]  /*0130*/  LDC R6, c[0x0][0x228] ;  /* 0x00008a00ff067b82 */ /* 0x000eae0000000800 */
[----:B------:R3:W-:Y:S01]  /*0140*/  @!P0 STS [R4], RZ ;  /* 0x000000ff04008388 */ /* 0x0007e20000000800 */
[----:B------:R-:W-:-:S03]  /*0150*/  NOP ;  /* 0x0000000000007918 */ /* 0x000fc60000000000 */
[----:B------:R3:W-:Y:S01]  /*0160*/  @!P2 STS [UR28+0x20], R5 ;  /* 0x00002005ff00a988 */ /* 0x0007e2000800081c */
[----:B----4-:R-:W-:-:S04]  /*0170*/  UIMAD UR6, UR7, UR6, UR4 ;  /* 0x00000006070672a4 */ /* 0x010fc8000f8e0204 */
[----:B-1----:R-:W-:-:S04]  /*0180*/  UIMAD UR6, UR6, UR8, UR5 ;  /* 0x00000008060672a4 */ /* 0x002fc8000f8e0205 */
[----:B------:R-:W-:Y:S01]  /*0190*/  UIMAD UR10, UR6, 0x180, URZ ;  /* 0x00000180060a78a4 */ /* 0x000fe2000f8e023f */
[----:B--2---:R-:W-:-:S03]  /*01a0*/  VIADD R6, R6, 0xffffffff ;  /* 0xffffffff06067836 */ /* 0x004fc60000000000 */
[----:B------:R-:W-:-:S04]  /*01b0*/  UIADD3 UR6, UP0, UR10, UR12, URZ ;  /* 0x0000000c0a067290 */ /* 0x000fc8000ff1e03f */
[----:B------:R-:W-:Y:S01]  /*01c0*/  ULEA.HI.X.SX32 UR7, UR10, UR13, 0x1, UP0 ;  /* 0x0000000d0a077291 */ /* 0x000fe200080f0e3f */
[----:B---3--:R-:W-:Y:S11]  /*01d0*/  @P2 BRA `(.L_x_1) ;  /* 0x0000000000182947 */ /* 0x008ff60003800000 */
[----:B------:R-:W1:Y:S01]  /*01e0*/  LDS R2, [UR28+0x8] ;  /* 0x0000081cff027984 */ /* 0x000e620008000800 */
[----:B------:R-:W2:Y:S01]  /*01f0*/  LDC.64 R8, c[0x0][0x210] ;  /* 0x00008400ff087b82 */ /* 0x000ea20000000a00 */
[----:B------:R-:W-:Y:S02]  /*0200*/  IMAD.MOV.U32 R3, RZ, RZ, 0x70 ;  /* 0x00000070ff037424 */ /* 0x000fe400078e00ff */
[----:B--2---:R2:W-:Y:S03]  /*0210*/  STS.64 [UR28], R8 ;  /* 0x00000008ff007988 */ /* 0x0045e60008000a1c */
[----:B-1----:R-:W-:-:S05]  /*0220*/  LOP3.LUT R2, R2, 0x10, R3, 0xd8, !PT ;  /* 0x0000001002027812 */ /* 0x002fca00078ed803 */
[----:B------:R2:W-:Y:S02]  /*0230*/  STS [UR28+0x8], R2 ;  /* 0x00000802ff007988 */ /* 0x0005e4000800081c */
.L_x_1:
[----:B------:R-:W-:Y:S05]  /*0240*/  BSYNC B0 ;  /* 0x0000000000007941 */ /* 0x000fea0003800000 */
.L_x_0:
[----:B------:R-:W-:Y:S04]  /*0250*/  BSSY B0, `(.L_x_2) ;  /* 0x000000a000007945 */ /* 0x000fe80003800000 */
[----:B------:R-:W-:Y:S05]  /*0260*/  @P2 BRA `(.L_x_3) ;  /* 0x0000000000202947 */ /* 0x000fea0003800000 */
[----:B--2---:R-:W1:Y:S01]  /*0270*/  LDS R2, [UR28+0x34] ;  /* 0x0000341cff027984 */ /* 0x004e620008000800 */
[----:B------:R-:W-:Y:S02]  /*0280*/  IMAD.MOV.U32 R3, RZ, RZ, 0x7f000000 ;  /* 0x7f000000ff037424 */ /* 0x000fe400078e00ff */
[----:B------:R-:W-:Y:S01]  /*0290*/  @!P2 IMAD.MOV.U32 R8, RZ, RZ, 0xff ;  /* 0x000000ffff08a424 */ /* 0x000fe200078e00ff */
[----:B------:R-:W2:Y:S02]  /*02a0*/  @!P2 LDS R9, [UR28+0x38] ;  /* 0x0000381cff09a984 */ /* 0x000ea40008000800 */
[----:B-1----:R-:W-:Y:S02]  /*02b0*/  LOP3.LUT R2, R2, 0xff000000, R3, 0xb8, !PT ;  /* 0xff00000002027812 */ /* 0x002fe400078eb803 */
[----:B--2---:R-:W-:-:S03]  /*02c0*/  @!P2 LOP3.LUT R3, R9, 0xff, R8, 0xb8, !PT ;  /* 0x000000ff0903a812 */ /* 0x004fc600078eb808 */
[----:B------:R1:W-:Y:S04]  /*02d0*/  STS [UR28+0x34], R2 ;  /* 0x00003402ff007988 */ /* 0x0003e8000800081c */
[----:B------:R1:W-:Y:S02]  /*02e0*/  @!P2 STS [UR28+0x38], R3 ;  /* 0x00003803ff00a988 */ /* 0x0003e4000800081c */
.L_x_3:
[----:B------:R-:W-:Y:S05]  /*02f0*/  BSYNC B0 ;  /* 0x0000000000007941 */ /* 0x000fea0003800000 */
.L_x_2:
[----:B------:R-:W-:Y:S04]  /*0300*/  BSSY B0, `(.L_x_4) ;  /* 0x000000a000007945 */ /* 0x000fe80003800000 */
[----:B------:R-:W-:Y:S05]  /*0310*/  @P2 BRA `(.L_x_5) ;  /* 0x0000000000202947 */ /* 0x000fea0003800000 */
[----:B-12---:R-:W1:Y:S01]  /*0320*/  LDS R2, [UR28+0x1c] ;  /* 0x00001c1cff027984 */ /* 0x006e620008000800 */
[----:B------:R-:W2:Y:S03]  /*0330*/  LDC.64 R10, c[0x0][0x238] ;  /* 0x00008e00ff0a7b82 */ /* 0x000ea60000000a00 */
[----:B------:R3:W-:Y:S01]  /*0340*/  STS [UR28+0x24], R6 ;  /* 0x00002406ff007988 */ /* 0x0007e2000800081c */
[--C-:B--2---:R-:W-:Y:S02]  /*0350*/  SHF.R.U32.HI R9, RZ, 0x4, R11.reuse ;  /* 0x00000004ff097819 */ /* 0x104fe4000001160b */
[----:B------:R-:W-:-:S05]  /*0360*/  SHF.R.U64 R3, R10, 0x4, R11 ;  /* 0x000000040a037819 */ /* 0x000fca000000120b */
[----:B------:R3:W-:Y:S01]  /*0370*/  STS [UR28+0xc], R3 ;  /* 0x00000c03ff007988 */ /* 0x0007e2000800081c */
[----:B-1----:R-:W-:-:S05]  /*0380*/  LOP3.LUT R2, R2, 0xf, R9, 0xb8, !PT ;  /* 0x0000000f02027812 */ /* 0x002fca00078eb809 */
[----:B------:R3:W-:Y:S02]  /*0390*/  STS [UR28+0x1c], R2 ;  /* 0x00001c02ff007988 */ /* 0x0007e4000800081c */
.L_x_5:
[----:B------:R-:W-:Y:S05]  /*03a0*/  BSYNC B0 ;  /* 0x0000000000007941 */ /* 0x000fea0003800000 */
.L_x_4:
[----:B------:R-:W-:Y:S04]  /*03b0*/  BSSY B1, `(.L_x_6) ;  /* 0x000001d000017945 */ /* 0x000fe80003800000 */
[----:B------:R-:W-:Y:S04]  /*03c0*/  BSSY B0, `(.L_x_7) ;  /* 0x0000018000007945 */ /* 0x000fe80003800000 */
[----:B------:R-:W-:Y:S05]  /*03d0*/  @P2 BRA `(.L_x_8) ;  /* 0x00000000001c2947 */ /* 0x000fea0003800000 */
[----:B-123--:R-:W1:Y:S02]  /*03e0*/  LDS R2, [UR28+0x34] ;  /* 0x0000341cff027984 */ /* 0x00ee640008000800 */
[----:B-1----:R-:W-:-:S05]  /*03f0*/  LOP3.LUT R2, R2, 0x7, RZ, 0xb8, !PT ;  /* 0x0000000702027812 */ /* 0x002fca00078eb8ff */
[----:B------:R1:W-:Y:S01]  /*0400*/  STS [UR28+0x34], R2 ;  /* 0x00003402ff007988 */ /* 0x0003e2000800081c */
[----:B------:R-:W-:Y:S05]  /*0410*/  @P2 BRA `(.L_x_9) ;  /* 0x00000000001c2947 */ /* 0x000fea0003800000 */
[----:B-1----:R-:W1:Y:S02]  /*0420*/  LDS R2, [UR28+0x34] ;  /* 0x0000341cff027984 */ /* 0x002e640008000800 */
[----:B-1----:R-:W-:-:S05]  /*0430*/  LOP3.LUT R2, R2, 0x38, RZ, 0xb8, !PT ;  /* 0x0000003802027812 */ /* 0x002fca00078eb8ff */
[----:B------:R4:W-:Y:S02]  /*0440*/  STS [UR28+0x34], R2 ;  /* 0x00003402ff007988 */ /* 0x0009e4000800081c */
.L_x_8:
[----:B------:R-:W-:Y:S05]  /*0450*/  @P2 BRA `(.L_x_10) ;  /* 0x00000000001c2947 */ /* 0x000fea0003800000 */
[----:B-1234-:R-:W1:Y:S02]  /*0460*/  LDS R2, [UR28+0x8] ;  /* 0x0000081cff027984 */ /* 0x01ee640008000800 */
[----:B-1----:R-:W-:-:S05]  /*0470*/  LOP3.LUT R2, R2, 0x780, RZ, 0xb8, !PT ;  /* 0x0000078002027812 */ /* 0x002fca00078eb8ff */
[----:B------:R2:W-:Y:S02]  /*0480*/  STS [UR28+0x8], R2 ;  /* 0x00000802ff007988 */ /* 0x0005e4000800081c */
.L_x_9:
[----:B------:R-:W-:Y:S05]  /*0490*/  @P2 BRA `(.L_x_11) ;  /* 0x0000000000282947 */ /* 0x000fea0003800000 */
[----:B-12---:R-:W1:Y:S02]  /*04a0*/  LDS R2, [UR28+0x8] ;  /* 0x0000081cff027984 */ /* 0x006e640008000800 */
[----:B-1----:R-:W-:-:S05]  /*04b0*/  LOP3.LUT R2, R2, 0x1800, RZ, 0xb8, !PT ;  /* 0x0000180002027812 */ /* 0x002fca00078eb8ff */
[----:B------:R5:W-:Y:S02]  /*04c0*/  STS [UR28+0x8], R2 ;  /* 0x00000802ff007988 */ /* 0x000be4000800081c */
.L_x_10:
[----:B------:R-:W-:Y:S05]  /*04d0*/  @P2 BREAK B0 ;  /* 0x0000000000002942 */ /* 0x000fea0003800000 */
[----:B------:R-:W-:Y:S05]  /*04e0*/  @P2 BRA `(.L_x_12) ;  /* 0x0000000000242947 */ /* 0x000fea0003800000 */
[----:B-1-3--:R-:W1:Y:S01]  /*04f0*/  LDS R3, [UR28+0x8] ;  /* 0x0000081cff037984 */ /* 0x00ae620008000800 */
[----:B--2-45:R-:W-:-:S05]  /*0500*/  IMAD.MOV.U32 R2, RZ, RZ, 0x6000 ;  /* 0x00006000ff027424 */ /* 0x034fca00078e00ff */
[----:B-1----:R-:W-:-:S04]  /*0510*/  LOP3.LUT R2, R3, 0x6000, R2, 0xd8, !PT ;  /* 0x0000600003027812 */ /* 0x002fc800078ed802 */
[----:B------:R-:W-:-:S05]  /*0520*/  LOP3.LUT R2, R2, 0x400000, RZ, 0xb8, !PT ;  /* 0x0040000002027812 */ /* 0x000fca00078eb8ff */
[----:B------:R3:W-:Y:S02]  /*0530*/  STS [UR28+0x8], R2 ;  /* 0x00000802ff007988 */ /* 0x0007e4000800081c */
.L_x_11:
[----:B------:R-:W-:Y:S05]  /*0540*/  BSYNC B0 ;  /* 0x0000000000007941 */ /* 0x000fea0003800000 */
.L_x_7:
[----:B-123--:R-:W1:Y:S02]  /*0550*/  @!P2 LDS R2, [UR28+0x8] ;  /* 0x0000081cff02a984 */ /* 0x00ee640008000800 */
[----:B-1----:R-:W-:-:S05]  /*0560*/  @!P2 LOP3.LUT R2, R2, 0x8000, RZ, 0xb8, !PT ;  /* 0x000080000202a812 */ /* 0x002fca00078eb8ff */
[----:B------:R1:W-:Y:S02]  /*0570*/  @!P2 STS [UR28+0x8], R2 ;  /* 0x00000802ff00a988 */ /* 0x0003e4000800081c */
.L_x_12:
[----:B------:R-:W-:Y:S05]  /*0580*/  BSYNC B1 ;  /* 0x0000000000017941 */ /* 0x000fea0003800000 */
.L_x_6:
[----:B------:R-:W-:Y:S05]  /*0590*/  WARPSYNC.ALL ;  /* 0x0000000000007948 */ /* 0x000fea0003800000 */
[----:B------:R-:W-:Y:S05]  /*05a0*/  @P0 BRA `(.L_x_13) ;  /* 0x0000000000280947 */ /* 0x000fea0003800000 */
[----:B-12345:R-:W1:Y:S01]  /*05b0*/  S2R R2, SR_LANEID ;  /* 0x0000000000027919 */ /* 0x03ee620000000000 */
[----:B------:R-:W-:Y:S05]  /*05c0*/  WARPSYNC.ALL ;  /* 0x0000000000007948 */ /* 0x000fea0003800000 */
[----:B-1----:R-:W-:-:S05]  /*05d0*/  IMAD.SHL.U32 R8, R2, 0x4, RZ ;  /* 0x0000000402087824 */ /* 0x002fca00078e00ff */
[----:B------:R-:W1:Y:S01]  /*05e0*/  LDS R9, [R8+UR28] ;  /* 0x0000001c08097984 */ /* 0x000e620008000800 */
[----:B------:R-:W-:-:S05]  /*05f0*/  IADD3 R2, P1, R8, UR6, RZ ;  /* 0x0000000608027c10 */ /* 0x000fca000ff3e0ff */
[----:B------:R-:W-:-:S05]  /*0600*/  IMAD.X R3, RZ, RZ, UR7, P1 ;  /* 0x00000007ff037e24 */ /* 0x000fca00088e06ff */
[----:B-1----:R1:W2:Y:S01]  /*0610*/  ATOMG.E.EXCH.STRONG.GPU PT, RZ, [R2], R9 ;  /* 0x0000000902ff73a8 */ /* 0x0022a200041ee100 */
[----:B------:R-:W-:-:S04]  /*0620*/  DEPBAR {5,4,3,2,1,0} ;  /* 0x0000003f0000791a */ /* 0x000fc80000000000 */
[----:B------:R1:W-:Y:S01]  /*0630*/  UTMACCTL.IV [UR6] ;  /* 0x00000000060079b9 */ /* 0x0003e20008000000 */
[----:B------:R-:W-:Y:S01]  /*0640*/  NOP ;  /* 0x0000000000007918 */ /* 0x000fe20000000000 */
.L_x_13:
[----:B------:R-:W-:Y:S05]  /*0650*/  @P0 BRA `(.L_x_14) ;  /* 0x00000000000c0947 */ /* 0x000fea0003800000 */
[----:B------:R0:W-:Y:S01]  /*0660*/  UTMACMDFLUSH ;  /* 0x00000000000079b7 */ /* 0x0001e20000000000 */
[----:B------:R-:W-:Y:S05]  /*0670*/  @P0 BRA `(.L_x_14) ;  /* 0x0000000000040947 */ /* 0x000fea0003800000 */
[----:B------:R-:W-:-:S04]  /*0680*/  DEPBAR.LE SB0, 0x0 ;  /* 0x000080000000791a */ /* 0x000fc80000000000 */
.L_x_14:
[----:B------:R-:W-:Y:S05]  /*0690*/  WARPSYNC.ALL ;  /* 0x0000000000007948 */ /* 0x000fea0003800000 */
[----:B--2---:R-:W-:Y:S06]  /*06a0*/  BAR.SYNC.DEFER_BLOCKING 0x0 ;  /* 0x0000000000007b1d */ /* 0x004fec0000010000 */
[----:B------:R-:W-:Y:S02]  /*06b0*/  BSSY B1, `(.L_x_15) ;  /* 0x000000b000017945 */ /* 0x000fe40003800000 */
[----:B------:R-:W-:Y:S06]  /*06c0*/  BAR.SYNC.DEFER_BLOCKING 0x0 ;  /* 0x0000000000007b1d */ /* 0x000fec0000010000 */
[----:B------:R2:W-:Y:S01]  /*06d0*/  @!P0 STS [R4], RZ ;  /* 0x000000ff04008388 */ /* 0x0005e20000000800 */
[----:B------:R-:W-:Y:S01]  /*06e0*/  NOP ;  /* 0x0000000000007918 */ /* 0x000fe20000000000 */
[----:B------:R-:W-:Y:S05]  /*06f0*/  @P2 BRA `(.L_x_16) ;  /* 0x0000000000182947 */ /* 0x000fea0003800000 */
[----:B-1-345:R-:W1:Y:S01]  /*0700*/  LDS R2, [UR28+0x8] ;  /* 0x0000081cff027984 */ /* 0x03ae620008000800 */
[----:B------:R-:W3:Y:S01]  /*0710*/  LDC.64 R8, c[0x0][0x218] ;  /* 0x00008600ff087b82 */ /* 0x000ee20000000a00 */
[----:B------:R-:W-:Y:S02]  /*0720*/  IMAD.MOV.U32 R3, RZ, RZ, 0x70 ;  /* 0x00000070ff037424 */ /* 0x000fe400078e00ff */
[----:B---3--:R3:W-:Y:S03]  /*0730*/  STS.64 [UR28], R8 ;  /* 0x00000008ff007988 */ /* 0x0087e60008000a1c */
[----:B-1----:R-:W-:-:S05]  /*0740*/  LOP3.LUT R2, R2, 0x10, R3, 0xd8, !PT ;  /* 0x0000001002027812 */ /* 0x002fca00078ed803 */
[----:B------:R3:W-:Y:S02]  /*0750*/  STS [UR28+0x8], R2 ;  /* 0x00000802ff007988 */ /* 0x0007e4000800081c */
.L_x_16:
[----:B-1----:R-:W-:Y:S05]  /*0760*/  BSYNC B1 ;  /* 0x0000000000017941 */ /* 0x002fea0003800000 */
.L_x_15:
[----:B------:R-:W-:Y:S04]  /*0770*/  BSSY B2, `(.L_x_17) ;  /* 0x000000f000027945 */ /* 0x000fe80003800000 */
[----:B------:R-:W-:Y:S04]  /*0780*/  BSSY B1, `(.L_x_18) ;  /* 0x000000c000017945 */ /* 0x000fe80003800000 */
[----:B------:R-:W-:Y:S05]  /*0790*/  @P2 BRA `(.L_x_19) ;  /* 0x0000000000282947 */ /* 0x000fea0003800000 */
[----:B---345:R-:W1:Y:S01]  /*07a0*/  LDS R2, [UR28+0x34] ;  /* 0x0000341cff027984 */ /* 0x038e620008000800 */
[----:B------:R-:W-:Y:S01]  /*07b0*/  IMAD.MOV.U32 R3, RZ, RZ, 0x7f000000 ;  /* 0x7f000000ff037424 */ /* 0x000fe200078e00ff */
[----:B------:R-:W-:Y:S05]  /*07c0*/  @P2 BREAK B1 ;  /* 0x0000000000012942 */ /* 0x000fea0003800000 */
[----:B-1----:R-:W-:-:S05]  /*07d0*/  LOP3.LUT R2, R2, 0xff000000, R3, 0xb8, !PT ;  /* 0xff00000002027812 */ /* 0x002fca00078eb803 */
[----:B------:R1:W-:Y:S01]  /*07e0*/  STS [UR28+0x34], R2 ;  /* 0x00003402ff007988 */ /* 0x0003e2000800081c */
[----:B------:R-:W-:Y:S05]  /*07f0*/  @P2 BRA `(.L_x_20) ;  /* 0x0000000000182947 */ /* 0x000fea0003800000 */
[----:B------:R-:W3:Y:S01]  /*0800*/  LDS R3, [UR28+0x38] ;  /* 0x0000381cff037984 */ /* 0x000ee20008000800 */
[----:B-1----:R-:W-:-:S05]  /*0810*/  IMAD.MOV.U32 R2, RZ, RZ, 0x3f ;  /* 0x0000003fff027424 */ /* 0x002fca00078e00ff */
[----:B---3--:R-:W-:-:S05]  /*0820*/  LOP3.LUT R2, R3, 0xff, R2, 0xb8, !PT ;  /* 0x000000ff03027812 */ /* 0x008fca00078eb802 */
[----:B------:R1:W-:Y:S02]  /*0830*/  STS [UR28+0x38], R2 ;  /* 0x00003802ff007988 */ /* 0x0003e4000800081c */
.L_x_19:
[----:B------:R-:W-:Y:S05]  /*0840*/  BSYNC B1 ;  /* 0x0000000000017941 */ /* 0x000fea0003800000 */
.L_x_18:
[----:B------:R1:W-:Y:S02]  /*0850*/  @!P2 STS [UR28+0x20], R5 ;  /* 0x00002005ff00a988 */ /* 0x0003e4000800081c */
.L_x_20:
[----:B------:R-:W-:Y:S05]  /*0860*/  BSYNC B2 ;  /* 0x0000000000027941 */ /* 0x000fea0003800000 */
.L_x_17:
[----:B------:R-:W-:Y:S05]  /*0870*/  WARPSYNC.ALL ;  /* 0x0000000000007948 */ /* 0x000fea0003800000 */
[----:B-1----:R-:W1:Y:S01]  /*0880*/  LDC R5, c[0x0][0x22c] ;  /* 0x00008b00ff057b82 */ /* 0x002e620000000800 */
[----:B------:R-:W-:Y:S01]  /*0890*/  BSSY B2, `(.L_x_21) ;  /* 0x000000b000027945 */ /* 0x000fe20003800000 */
[----:B-1----:R-:W-:-:S03]  /*08a0*/  VIADD R5, R5, 0xffffffff ;  /* 0xffffffff05057836 */ /* 0x002fc60000000000 */
[----:B------:R-:W-:Y:S05]  /*08b0*/  @P2 BRA `(.L_x_22) ;  /* 0x0000000000202947 */ /* 0x000fea0003800000 */
[----:B---345:R-:W1:Y:S01]  /*08c0*/  LDS R2, [UR28+0x1c] ;  /* 0x00001c1cff027984 */ /* 0x038e620008000800 */
[----:B------:R-:W3:Y:S03]  /*08d0*/  LDC.64 R10, c[0x0][0x240] ;  /* 0x00009000ff0a7b82 */ /* 0x000ee60000000a00 */
[----:B------:R4:W-:Y:S01]  /*08e0*/  STS [UR28+0x24], R5 ;  /* 0x00002405ff007988 */ /* 0x0009e2000800081c */
[--C-:B---3--:R-:W-:Y:S02]  /*08f0*/  SHF.R.U32.HI R9, RZ, 0x4, R11.reuse ;  /* 0x00000004ff097819 */ /* 0x108fe4000001160b */
[----:B------:R-:W-:-:S05]  /*0900*/  SHF.R.U64 R3, R10, 0x4, R11 ;  /* 0x000000040a037819 */ /* 0x000fca000000120b */
[----:B------:R4:W-:Y:S01]  /*0910*/  STS [UR28+0xc], R3 ;  /* 0x00000c03ff007988 */ /* 0x0009e2000800081c */
[----:B-1----:R-:W-:-:S05]  /*0920*/  LOP3.LUT R2, R2, 0xf, R9, 0xb8, !PT ;  /* 0x0000000f02027812 */ /* 0x002fca00078eb809 */
[----:B------:R4:W-:Y:S02]  /*0930*/  STS [UR28+0x1c], R2 ;  /* 0x00001c02ff007988 */ /* 0x0009e4000800081c */
.L_x_22:
[----:B------:R-:W-:Y:S05]  /*0940*/  BSYNC B2 ;  /* 0x0000000000027941 */ /* 0x000fea0003800000 */
.L_x_21:
[----:B------:R-:W-:Y:S04]  /*0950*/  BSSY B3, `(.L_x_23) ;  /* 0x000001d000037945 */ /* 0x000fe80003800000 */
[----:B------:R-:W-:Y:S04]  /*0960*/  BSSY B2, `(.L_x_24) ;  /* 0x0000018000027945 */ /* 0x000fe80003800000 */
[----:B------:R-:W-:Y:S05]  /*0970*/  @P2 BRA `(.L_x_25) ;  /* 0x00000000001c2947 */ /* 0x000fea0003800000 */
[----:B---345:R-:W1:Y:S02]  /*0980*/  LDS R2, [UR28+0x34] ;  /* 0x0000341cff027984 */ /* 0x038e640008000800 */
[----:B-1----:R-:W-:-:S05]  /*0990*/  LOP3.LUT R2, R2, 0x7, RZ, 0xb8, !PT ;  /* 0x0000000702027812 */ /* 0x002fca00078eb8ff */
[----:B------:R1:W-:Y:S01]  /*09a0*/  STS [UR28+0x34], R2 ;  /* 0x00003402ff007988 */ /* 0x0003e2000800081c */
[----:B------:R-:W-:Y:S05]  /*09b0*/  @P2 BRA `(.L_x_26) ;  /* 0x00000000001c2947 */ /* 0x000fea0003800000 */
[----:B-1----:R-:W1:Y:S02]  /*09c0*/  LDS R2, [UR28+0x34] ;  /* 0x0000341cff027984 */ /* 0x002e640008000800 */
[----:B-1----:R-:W-:-:S05]  /*09d0*/  LOP3.LUT R2, R2, 0x38, RZ, 0xb8, !PT ;  /* 0x0000003802027812 */ /* 0x002fca00078eb8ff */
[----:B------:R1:W-:Y:S02]  /*09e0*/  STS [UR28+0x34], R2 ;  /* 0x00003402ff007988 */ /* 0x0003e4000800081c */
.L_x_25:
[----:B------:R-:W-:Y:S05]  /*09f0*/  @P2 BRA `(.L_x_27) ;  /* 0x00000000001c2947 */ /* 0x000fea0003800000 */
[----:B-1-345:R-:W1:Y:S02]  /*0a00*/  LDS R2, [UR28+0x8] ;  /* 0x0000081cff027984 */ /* 0x03ae640008000800 */
[----:B-1----:R-:W-:-:S05]  /*0a10*/  LOP3.LUT R2, R2, 0x780, RZ, 0xb8, !PT ;  /* 0x0000078002027812 */ /* 0x002fca00078eb8ff */
[----:B------:R3:W-:Y:S02]  /*0a20*/  STS [UR28+0x8], R2 ;  /* 0x00000802ff007988 */ /* 0x0007e4000800081c */
.L_x_26:
[----:B------:R-:W-:Y:S05]  /*0a30*/  @P2 BRA `(.L_x_28) ;  /* 0x0000000000282947 */ /* 0x000fea0003800000 */
[----:B-1-3--:R-:W1:Y:S02]  /*0a40*/  LDS R2, [UR28+0x8] ;  /* 0x0000081cff027984 */ /* 0x00ae640008000800 */
[----:B-1----:R-:W-:-:S05]  /*0a50*/  LOP3.LUT R2, R2, 0x1800, RZ, 0xb8, !PT ;  /* 0x0000180002027812 */ /* 0x002fca00078eb8ff */
[----:B------:R1:W-:Y:S02]  /*0a60*/  STS [UR28+0x8], R2 ;  /* 0x00000802ff007988 */ /* 0x0003e4000800081c */
.L_x_27:
[----:B------:R-:W-:Y:S05]  /*0a70*/  @P2 BREAK B2 ;  /* 0x0000000000022942 */ /* 0x000fea0003800000 */
[----:B------:R-:W-:Y:S05]  /*0a80*/  @P2 BRA `(.L_x_29) ;  /* 0x0000000000242947 */ /* 0x000fea0003800000 */
[----:B-1-345:R-:W1:Y:S01]  /*0a90*/  LDS R2, [UR28+0x8] ;  /* 0x0000081cff027984 */ /* 0x03ae620008000800 */
[----:B------:R-:W-:-:S05]  /*0aa0*/  IMAD.MOV.U32 R3, RZ, RZ, 0x6000 ;  /* 0x00006000ff037424 */ /* 0x000fca00078e00ff */
[----:B-1----:R-:W-:-:S04]  /*0ab0*/  LOP3.LUT R2, R2, 0x6000, R3, 0xd8, !PT ;  /* 0x0000600002027812 */ /* 0x002fc800078ed803 */
[----:B------:R-:W-:-:S05]  /*0ac0*/  LOP3.LUT R2, R2, 0x400000, RZ, 0xb8, !PT ;  /* 0x0040000002027812 */ /* 0x000fca00078eb8ff */
[----:B------:R4:W-:Y:S02]  /*0ad0*/  STS [UR28+0x8], R2 ;  /* 0x00000802ff007988 */ /* 0x0009e4000800081c */
.L_x_28:
[----:B------:R-:W-:Y:S05]  /*0ae0*/  BSYNC B2 ;  /* 0x0000000000027941 */ /* 0x000fea0003800000 */
.L_x_24:
[----:B-1-34-:R-:W1:Y:S02]  /*0af0*/  @!P2 LDS R2, [UR28+0x8] ;  /* 0x0000081cff02a984 */ /* 0x01ae640008000800 */
[----:B-1----:R-:W-:-:S05]  /*0b00*/  @!P2 LOP3.LUT R2, R2, 0x8000, RZ, 0xb8, !PT ;  /* 0x000080000202a812 */ /* 0x002fca00078eb8ff */
[----:B------:R1:W-:Y:S02]  /*0b10*/  @!P2 STS [UR28+0x8], R2 ;  /* 0x00000802ff00a988 */ /* 0x0003e4000800081c */
.L_x_29:
[----:B------:R-:W-:Y:S05]  /*0b20*/  BSYNC B3 ;  /* 0x0000000000037941 */ /* 0x000fea0003800000 */
.L_x_23:
[----:B------:R-:W-:Y:S05]  /*0b30*/  WARPSYNC.ALL ;  /* 0x0000000000007948 */ /* 0x000fea0003800000 */
[----:B------:R-:W-:-:S04]  /*0b40*/  UIADD3 UR9, UR10, 0x80, URZ ;  /* 0x000000800a097890 */ /* 0x000fc8000fffe03f */
[----:B------:R-:W-:-:S04]  /*0b50*/  UIADD3 UR8, UP0, UR9, UR12, URZ ;  /* 0x0000000c09087290 */ /* 0x000fc8000ff1e03f */
[----:B------:R-:W-:Y:S01]  /*0b60*/  ULEA.HI.X.SX32 UR9, UR9, UR13, 0x1, UP0 ;  /* 0x0000000d09097291 */ /* 0x000fe200080f0e3f */
[----:B------:R-:W-:Y:S11]  /*0b70*/  @P0 BRA `(.L_x_30) ;  /* 0x0000000000280947 */ /* 0x000ff60003800000 */
[----:B-1-345:R-:W1:Y:S01]  /*0b80*/  S2R R2, SR_LANEID ;  /* 0x0000000000027919 */ /* 0x03ae620000000000 */
[----:B------:R-:W-:Y:S05]  /*0b90*/  WARPSYNC.ALL ;  /* 0x0000000000007948 */ /* 0x000fea0003800000 */
[----:B-1----:R-:W-:-:S05]  /*0ba0*/  IMAD.SHL.U32 R8, R2, 0x4, RZ ;  /* 0x0000000402087824 */ /* 0x002fca00078e00ff */
[----:B------:R-:W1:Y:S01]  /*0bb0*/  LDS R9, [R8+UR28] ;  /* 0x0000001c08097984 */ /* 0x000e620008000800 */
[----:B------:R-:W-:-:S05]  /*0bc0*/  IADD3 R2, P1, R8, UR8, RZ ;  /* 0x0000000808027c10 */ /* 0x000fca000ff3e0ff */
[----:B------:R-:W-:-:S05]  /*0bd0*/  IMAD.X R3, RZ, RZ, UR9, P1 ;  /* 0x00000009ff037e24 */ /* 0x000fca00088e06ff */
[----:B-1----:R1:W3:Y:S01]  /*0be0*/  ATOMG.E.EXCH.STRONG.GPU PT, RZ, [R2], R9 ;  /* 0x0000000902ff73a8 */ /* 0x0022e200041ee100 */
[----:B------:R-:W-:-:S04]  /*0bf0*/  DEPBAR {5,4,3,2,1,0} ;  /* 0x0000003f0000791a */ /* 0x000fc80000000000 */
[----:B------:R1:W-:Y:S01]  /*0c00*/  UTMACCTL.IV [UR8] ;  /* 0x00000000080079b9 */ /* 0x0003e20008000000 */
[----:B------:R-:W-:Y:S01]  /*0c10*/  NOP ;  /* 0x0000000000007918 */ /* 0x000fe20000000000 */
.L_x_30:
[----:B------:R-:W-:Y:S05]  /*0c20*/  @P0 BRA `(.L_x_31) ;  /* 0x00000000000c0947 */ /* 0x000fea0003800000 */
[----:B------:R0:W-:Y:S01]  /*0c30*/  UTMACMDFLUSH ;  /* 0x00000000000079b7 */ /* 0x0001e20000000000 */
[----:B------:R-:W-:Y:S05]  /*0c40*/  @P0 BRA `(.L_x_31) ;  /* 0x0000000000040947 */ /* 0x000fea0003800000 */
[----:B------:R-:W-:-:S04]  /*0c50*/  DEPBAR.LE SB0, 0x0 ;  /* 0x000080000000791a */ /* 0x000fc80000000000 */
.L_x_31:
[----:B------:R-:W-:Y:S05]  /*0c60*/  WARPSYNC.ALL ;  /* 0x0000000000007948 */ /* 0x000fea0003800000 */
[----:B---3--:R-:W-:Y:S06]  /*0c70*/  BAR.SYNC.DEFER_BLOCKING 0x0 ;  /* 0x0000000000007b1d */ /* 0x008fec0000010000 */
[----:B------:R-:W-:Y:S02]  /*0c80*/  BSSY B3, `(.L_x_32) ;  /* 0x000000b000037945 */ /* 0x000fe40003800000 */
[----:B------:R-:W-:Y:S06]  /*0c90*/  BAR.SYNC.DEFER_BLOCKING 0x0 ;  /* 0x0000000000007b1d */ /* 0x000fec0000010000 */
[----:B------:R3:W-:Y:S01]  /*0ca0*/  @!P0 STS [R4], RZ ;  /* 0x000000ff04008388 */ /* 0x0007e20000000800 */
[----:B------:R-:W-:Y:S01]  /*0cb0*/  NOP ;  /* 0x0000000000007918 */ /* 0x000fe20000000000 */
[----:B------:R-:W-:Y:S05]  /*0cc0*/  @P2 BRA `(.L_x_33) ;  /* 0x0000000000182947 */ /* 0x000fea0003800000 */
[----:B-1--45:R-:W1:Y:S01]  /*0cd0*/  LDS R2, [UR28+0x8] ;  /* 0x0000081cff027984 */ /* 0x032e620008000800 */
[----:B------:R-:W4:Y:S01]  /*0ce0*/  LDC.64 R8, c[0x0][0x220] ;  /* 0x00008800ff087b82 */ /* 0x000f220000000a00 */
[----:B------:R-:W-:Y:S02]  /*0cf0*/  IMAD.MOV.U32 R3, RZ, RZ, 0x70 ;  /* 0x00000070ff037424 */ /* 0x000fe400078e00ff */
[----:B----4-:R4:W-:Y:S03]  /*0d00*/  STS.64 [UR28], R8 ;  /* 0x00000008ff007988 */ /* 0x0109e60008000a1c */
[----:B-1----:R-:W-:-:S05]  /*0d10*/  LOP3.LUT R2, R2, 0x10, R3, 0xd8, !PT ;  /* 0x0000001002027812 */ /* 0x002fca00078ed803 */
[----:B------:R4:W-:Y:S02]  /*0d20*/  STS [UR28+0x8], R2 ;  /* 0x00000802ff007988 */ /* 0x0009e4000800081c */
.L_x_33:
[----:B-1----:R-:W-:Y:S05]  /*0d30*/  BSYNC B3 ;  /* 0x0000000000037941 */ /* 0x002fea0003800000 */
.L_x_32:
[----:B------:R-:W-:Y:S04]  /*0d40*/  BSSY B3, `(.L_x_34) ;  /* 0x0000033000037945 */ /* 0x000fe80003800000 */
[----:B------:R-:W-:Y:S04]  /*0d50*/  BSSY B4, `(.L_x_35) ;  /* 0x000002e000047945 */ /* 0x000fe80003800000 */
[----:B------:R-:W-:Y:S05]  /*0d60*/  @P2 BRA `(.L_x_36) ;  /* 0x0000000000242947 */ /* 0x000fea0003800000 */
[----:B----45:R-:W1:Y:S01]  /*0d70*/  LDS R2, [UR28+0x34] ;  /* 0x0000341cff027984 */ /* 0x030e620008000800 */
[----:B------:R-:W-:-:S05]  /*0d80*/  IMAD.MOV.U32 R3, RZ, RZ, 0x3f000000 ;  /* 0x3f000000ff037424 */ /* 0x000fca00078e00ff */
[----:B-1----:R-:W-:-:S05]  /*0d90*/  LOP3.LUT R2, R2, 0xff000000, R3, 0xb8, !PT ;  /* 0xff00000002027812 */ /* 0x002fca00078eb803 */
[----:B------:R1:W-:Y:S01]  /*0da0*/  STS [UR28+0x34], R2 ;  /* 0x00003402ff007988 */ /* 0x0003e2000800081c */
[----:B------:R-:W-:Y:S05]  /*0db0*/  @P2 BRA `(.L_x_37) ;  /* 0x0000000000182947 */ /* 0x000fea0003800000 */
[----:B-1----:R-:W1:Y:S01]  /*0dc0*/  LDS R2, [UR28+0x38] ;  /* 0x0000381cff027984 */ /* 0x002e620008000800 */
[----:B------:R-:W-:-:S05]  /*0dd0*/  IMAD.MOV.U32 R3, RZ, RZ, 0xff ;  /* 0x000000ffff037424 */ /* 0x000fca00078e00ff */
[----:B-1----:R-:W-:-:S05]  /*0de0*/  LOP3.LUT R2, R2, 0xff, R3, 0xb8, !PT ;  /* 0x000000ff02027812 */ /* 0x002fca00078eb803 */
[----:B------:R1:W-:Y:S02]  /*0df0*/  STS [UR28+0x38], R2 ;  /* 0x00003802ff007988 */ /* 0x0003e4000800081c */
.L_x_36:
[----:B------:R-:W-:Y:S05]  /*0e00*/  @P2 BRA `(.L_x_38) ;  /* 0x00000000000c2947 */ /* 0x000fea0003800000 */
[----:B------:R1:W-:Y:S02]  /*0e10*/  STS [UR28+0x20], R5 ;  /* 0x00002005ff007988 */ /* 0x0003e4000800081c */
.L_x_37:
[----:B------:R-:W-:Y:S05]  /*0e20*/  @P2 BRA `(.L_x_39) ;  /* 0x0000000000242947 */ /* 0x000fea0003800000 */
[----:B------:R1:W-:Y:S02]  /*0e30*/  STS [UR28+0x24], R6 ;  /* 0x00002406ff007988 */ /* 0x0003e4000800081c */
.L_x_38:
[----:B------:R-:W-:Y:S05]  /*0e40*/  @P2 BRA `(.L_x_40) ;  /* 0x00000000002c2947 */ /* 0x000fea0003800000 */
[----:B-1--45:R-:W1:Y:S01]  /*0e50*/  LDS R2, [UR28+0x1c] ;  /* 0x00001c1cff027984 */ /* 0x032e620008000800 */
[----:B------:R-:W4:Y:S02]  /*0e60*/  LDC.64 R8, c[0x0][0x248] ;  /* 0x00009200ff087b82 */ /* 0x000f240000000a00 */
[--C-:B----4-:R-:W-:Y:S02]  /*0e70*/  SHF.R.U32.HI R5, RZ, 0x4, R9.reuse ;  /* 0x00000004ff057819 */ /* 0x110fe40000011609 */
[----:B------:R-:W-:-:S05]  /*0e80*/  SHF.R.U64 R3, R8, 0x4, R9 ;  /* 0x0000000408037819 */ /* 0x000fca0000001209 */
[----:B------:R4:W-:Y:S01]  /*0e90*/  STS [UR28+0xc], R3 ;  /* 0x00000c03ff007988 */ /* 0x0009e2000800081c */
[----:B-1----:R-:W-:-:S05]  /*0ea0*/  LOP3.LUT R2, R2, 0xf, R5, 0xb8, !PT ;  /* 0x0000000f02027812 */ /* 0x002fca00078eb805 */
[----:B------:R4:W-:Y:S02]  /*0eb0*/  STS [UR28+0x1c], R2 ;  /* 0x00001c02ff007988 */ /* 0x0009e4000800081c */
.L_x_39:
[----:B------:R-:W-:Y:S05]  /*0ec0*/  @P2 BRA `(.L_x_41) ;  /* 0x00000000001c2947 */ /* 0x000fea0003800000 */
[----:B-1--45:R-:W1:Y:S02]  /*0ed0*/  LDS R2, [UR28+0x34] ;  /* 0x0000341cff027984 */ /* 0x032e640008000800 */
[----:B-1----:R-:W-:-:S05]  /*0ee0*/  LOP3.LUT R2, R2, 0x7, RZ, 0xb8, !PT ;  /* 0x0000000702027812 */ /* 0x002fca00078eb8ff */
[----:B------:R1:W-:Y:S02]  /*0ef0*/  STS [UR28+0x34], R2 ;  /* 0x00003402ff007988 */ /* 0x0003e4000800081c */
.L_x_40:
[----:B------:R-:W-:Y:S05]  /*0f00*/  @P2 BRA `(.L_x_42) ;  /* 0x00000000001c2947 */ /* 0x000fea0003800000 */
[----:B-1--45:R-:W1:Y:S02]  /*0f10*/  LDS R2, [UR28+0x34] ;  /* 0x0000341cff027984 */ /* 0x032e640008000800 */
[----:B-1----:R-:W-:-:S05]  /*0f20*/  LOP3.LUT R2, R2, 0x38, RZ, 0xb8, !PT ;  /* 0x0000003802027812 */ /* 0x002fca00078eb8ff */
[----:B------:R1:W-:Y:S02]  /*0f30*/  STS [UR28+0x34], R2 ;  /* 0x00003402ff007988 */ /* 0x0003e4000800081c */
.L_x_41:
[----:B------:R-:W-:Y:S05]  /*0f40*/  @P2 BRA `(.L_x_43) ;  /* 0x00000000001c2947 */ /* 0x000fea0003800000 */
[----:B-1--45:R-:W1:Y:S02]  /*0f50*/  LDS R2, [UR28+0x8] ;  /* 0x0000081cff027984 */ /* 0x032e640008000800 */
[----:B-1----:R-:W-:-:S05]  /*0f60*/  LOP3.LUT R2, R2, 0x780, RZ, 0xb8, !PT ;  /* 0x0000078002027812 */ /* 0x002fca00078eb8ff */
[----:B------:R1:W-:Y:S02]  /*0f70*/  STS [UR28+0x8], R2 ;  /* 0x00000802ff007988 */ /* 0x0003e4000800081c */
.L_x_42:
[----:B------:R-:W-:Y:S05]  /*0f80*/  @P2 BRA `(.L_x_44) ;  /* 0x0000000000282947 */ /* 0x000fea0003800000 */
[----:B-1--45:R-:W1:Y:S02]  /*0f90*/  LDS R2, [UR28+0x8] ;  /* 0x0000081cff027984 */ /* 0x032e640008000800 */
[----:B-1----:R-:W-:-:S05]  /*0fa0*/  LOP3.LUT R2, R2, 0x1800, RZ, 0xb8, !PT ;  /* 0x0000180002027812 */ /* 0x002fca00078eb8ff */
[----:B------:R1:W-:Y:S02]  /*0fb0*/  STS [UR28+0x8], R2 ;  /* 0x00000802ff007988 */ /* 0x0003e4000800081c */
.L_x_43:
[----:B------:R-:W-:Y:S05]  /*0fc0*/  @P2 BREAK B4 ;  /* 0x0000000000042942 */ /* 0x000fea0003800000 */
[----:B------:R-:W-:Y:S05]  /*0fd0*/  @P2 BRA `(.L_x_45) ;  /* 0x0000000000242947 */ /* 0x000fea0003800000 */
[----:B-1--45:R-:W1:Y:S01]  /*0fe0*/  LDS R2, [UR28+0x8] ;  /* 0x0000081cff027984 */ /* 0x032e620008000800 */
[----:B------:R-:W-:-:S05]  /*0ff0*/  IMAD.MOV.U32 R3, RZ, RZ, 0x6000 ;  /* 0x00006000ff037424 */ /* 0x000fca00078e00ff */
[----:B-1----:R-:W-:-:S04]  /*1000*/  LOP3.LUT R2, R2, 0x4000, R3, 0xd8, !PT ;  /* 0x0000400002027812 */ /* 0x002fc800078ed803 */
[----:B------:R-:W-:-:S05]  /*1010*/  LOP3.LUT R2, R2, 0x400000, RZ, 0xb8, !PT ;  /* 0x0040000002027812 */ /* 0x000fca00078eb8ff */
[----:B------:R1:W-:Y:S02]  /*1020*/  STS [UR28+0x8], R2 ;  /* 0x00000802ff007988 */ /* 0x0003e4000800081c */
.L_x_44:
[----:B------:R-:W-:Y:S05]  /*1030*/  BSYNC B4 ;  /* 0x0000000000047941 */ /* 0x000fea0003800000 */
.L_x_35:
[----:B-1--45:R-:W1:Y:S02]  /*1040*/  @!P2 LDS R2, [UR28+0x8] ;  /* 0x0000081cff02a984 */ /* 0x032e640008000800 */
[----:B-1----:R-:W-:-:S05]  /*1050*/  @!P2 LOP3.LUT R2, R2, 0x8000, RZ, 0xb8, !PT ;  /* 0x000080000202a812 */ /* 0x002fca00078eb8ff */
[----:B------:R1:W-:Y:S02]  /*1060*/  @!P2 STS [UR28+0x8], R2 ;  /* 0x00000802ff00a988 */ /* 0x0003e4000800081c */
.L_x_45:
[----:B------:R-:W-:Y:S05]  /*1070*/  BSYNC B3 ;  /* 0x0000000000037941 */ /* 0x000fea0003800000 */
.L_x_34:
[----:B------:R-:W-:Y:S05]  /*1080*/  WARPSYNC.ALL ;  /* 0x0000000000007948 */ /* 0x000fea0003800000 */
[----:B------:R-:W-:Y:S01]  /*1090*/  UIADD3 UR11, UR10, 0x100, URZ ;  /* 0x000001000a0b7890 */ /* 0x000fe2000fffe03f */
[----:B------:R-:W-:Y:S02]  /*10a0*/  ISETP.GE.AND P1, PT, R12, 0x1, PT ;  /* 0x000000010c00780c */ /* 0x000fe40003f26270 */
[----:B------:R-:W-:Y:S02]  /*10b0*/  CS2R R120, SRZ ;  /* 0x0000000000787805 */ /* 0x000fe4000001ff00 */
[----:B------:R-:W-:Y:S01]  /*10c0*/  CS2R R122, SRZ ;  /* 0x00000000007a7805 */ /* 0x000fe2000001ff00 */
[----:B------:R-:W-:Y:S01]  /*10d0*/  UIADD3 UR10, UP0, UR11, UR12, URZ ;  /* 0x0000000c0b0a7290 */ /* 0x000fe2000ff1e03f */
[----:B------:R-:W-:-:S02]  /*10e0*/  CS2R R124, SRZ ;  /* 0x00000000007c7805 */ /* 0x000fc4000001ff00 */
[----:B------:R-:W-:Y:S02]  /*10f0*/  CS2R R126, SRZ ;  /* 0x00000000007e7805 */ /* 0x000fe4000001ff00 */
[----:B------:R-:W-:Y:S01]  /*1100*/  CS2R R128, SRZ ;  /* 0x0000000000807805 */ /* 0x000fe2000001ff00 */
[----:B------:R-:W-:Y:S01]  /*1110*/  ULEA.HI.X.SX32 UR11, UR11, UR13, 0x1, UP0 ;  /* 0x0000000d0b0b7291 */ /* 0x000fe200080f0e3f */
[----:B------:R-:W-:Y:S02]  /*1120*/  CS2R R130, SRZ ;  /* 0x0000000000827805 */ /* 0x000fe4000001ff00 */
[----:B------:R-:W-:Y:S02]  /*1130*/  CS2R R132, SRZ ;  /* 0x0000000000847805 */ /* 0x000fe4000001ff00 */
[----:B------:R-:W-:Y:S02]  /*1140*/  CS2R R134, SRZ ;  /* 0x0000000000867805 */ /* 0x000fe4000001ff00 */
[----:B------:R-:W-:-:S02]  /*1150*/  CS2R R136, SRZ ;  /* 0x0000000000887805 */ /* 0x000fc4000001ff00 */
[----:B------:R-:W-:Y:S02]  /*1160*/  CS2R R138, SRZ ;  /* 0x00000000008a7805 */ /* 0x000fe4000001ff00 */
[----:B------:R-:W-:Y:S02]  /*1170*/  CS2R R140, SRZ ;  /* 0x00000000008c7805 */ /* 0x000fe4000001ff00 */
        /* <DEDUP_REMOVED lines=40> */
[----:B------:R-:W-:Y:S01]  /*1400*/  CS2R R30, SRZ ;  /* 0x00000000001e7805 */ /* 0x000fe2000001ff00 */
[----:B------:R-:W-:Y:S01]  /*1410*/  IMAD.MOV.U32 R32, RZ, RZ, RZ ;  /* 0x000000ffff207224 */ /* 0x000fe200078e00ff */
[----:B------:R-:W-:Y:S06]  /*1420*/  @P0 BRA `(.L_x_46) ;  /* 0x0000000000280947 */ /* 0x000fec0003800000 */
[----:B-1--45:R-:W2:Y:S01]  /*1430*/  S2R R2, SR_LANEID ;  /* 0x0000000000027919 */ /* 0x032ea20000000000 */
[----:B------:R-:W-:Y:S05]  /*1440*/  WARPSYNC.ALL ;  /* 0x0000000000007948 */ /* 0x000fea0003800000 */
[----:B--23--:R-:W-:-:S05]  /*1450*/  IMAD.SHL.U32 R4, R2, 0x4, RZ ;  /* 0x0000000402047824 */ /* 0x00cfca00078e00ff */
[----:B------:R-:W1:Y:S01]  /*1460*/  LDS R5, [R4+UR28] ;  /* 0x0000001c04057984 */ /* 0x000e620008000800 */
[----:B------:R-:W-:-:S05]  /*1470*/  IADD3 R2, P3, R4, UR10, RZ ;  /* 0x0000000a04027c10 */ /* 0x000fca000ff7e0ff */
[----:B------:R-:W-:-:S05]  /*1480*/  IMAD.X R3, RZ, RZ, UR11, P3 ;  /* 0x0000000bff037e24 */ /* 0x000fca00098e06ff */
[----:B-1----:R1:W2:Y:S01]  /*1490*/  ATOMG.E.EXCH.STRONG.GPU PT, RZ, [R2], R5 ;  /* 0x0000000502ff73a8 */ /* 0x0022a200041ee100 */
[----:B------:R-:W-:-:S04]  /*14a0*/  DEPBAR {5,4,3,2,1,0} ;  /* 0x0000003f0000791a */ /* 0x000fc80000000000 */
[----:B------:R1:W-:Y:S01]  /*14b0*/  UTMACCTL.IV [UR10] ;  /* 0x000000000a0079b9 */ /* 0x0003e20008000000 */
[----:B------:R-:W-:Y:S01]  /*14c0*/  NOP ;  /* 0x0000000000007918 */ /* 0x000fe20000000000 */
.L_x_46:
[----:B------:R-:W-:Y:S05]  /*14d0*/  @P0 BRA `(.L_x_47) ;  /* 0x00000000000c0947 */ /* 0x000fea0003800000 */
[----:B------:R0:W-:Y:S01]  /*14e0*/  UTMACMDFLUSH ;  /* 0x00000000000079b7 */ /* 0x0001e20000000000 */
[----:B------:R-:W-:Y:S05]  /*14f0*/  @P0 BRA `(.L_x_47) ;  /* 0x0000000000040947 */ /* 0x000fea0003800000 */
[----:B------:R-:W-:-:S04]  /*1500*/  DEPBAR.LE SB0, 0x0 ;  /* 0x000080000000791a */ /* 0x000fc80000000000 */
.L_x_47:
[----:B------:R-:W-:Y:S05]  /*1510*/  WARPSYNC.ALL ;  /* 0x0000000000007948 */ /* 0x000fea0003800000 */
[----:B--2---:R-:W-:Y:S01]  /*1520*/  BAR.SYNC.DEFER_BLOCKING 0x0 ;  /* 0x0000000000007b1d */ /* 0x004fe20000010000 */
[----:B------:R-:W-:Y:S01]  /*1530*/  USHF.L.U32 UR19, UR5, 0x8, URZ ;  /* 0x0000000805137899 */ /* 0x000fe2000800063f */
[----:B------:R-:W-:Y:S01]  /*1540*/  IMAD.MOV.U32 R33, RZ, RZ, RZ ;  /* 0x000000ffff217224 */ /* 0x000fe200078e00ff */
[----:B------:R-:W-:Y:S02]  /*1550*/  CS2R R34, SRZ ;  /* 0x0000000000227805 */ /* 0x000fe4000001ff00 */
[----:B------:R-:W-:-:S02]  /*1560*/  CS2R R36, SRZ ;  /* 0x0000000000247805 */ /* 0x000fc4000001ff00 */
[----:B------:R-:W-:Y:S01]  /*1570*/  CS2R R38, SRZ ;  /* 0x0000000000267805 */ /* 0x000fe2000001ff00 */
[----:B------:R-:W-:Y:S01]  /*1580*/  VOTEU.ALL UP0, P2 ;  /* 0x00000000003f7886 */ /* 0x000fe20001000000 */
[----:B------:R-:W-:Y:S01]  /*1590*/  UMOV UR12, 0x1 ;  /* 0x00000001000c7882 */ /* 0x000fe20000000000 */
[----:B------:R-:W-:Y:S01]  /*15a0*/  VOTEU.ALL UP1, P2 ;  /* 0x00000000003f7886 */ /* 0x000fe20001020000 */
[----:B------:R-:W-:Y:S01]  /*15b0*/  VOTEU.ALL UP2, P2 ;  /* 0x00000000003f7886 */ /* 0x000fe20001040000 */
[----:B------:R-:W-:Y:S01]  /*15c0*/  CS2R R40, SRZ ;  /* 0x0000000000287805 */ /* 0x000fe2000001ff00 */
[----:B------:R-:W-:-:S04]  /*15d0*/  @!UP0 UIADD3 UR14, -UR12, 0x100000, URZ ;  /* 0x001000000c0e8890 */ /* 0x000fc8000fffe13f */
[----:B------:R-:W-:Y:S02]  /*15e0*/  @!UP0 USHF.L.U32 UR15, UR14, 0xb, URZ ;  /* 0x0000000b0e0f8899 */ /* 0x000fe4000800063f */
[----:B------:R-:W-:Y:S01]  /*15f0*/  @!UP0 USHF.L.U32 UR14, UR14, 0x1, URZ ;  /* 0x000000010e0e8899 */ /* 0x000fe2000800063f */
        /* <DEDUP_REMOVED lines=9> */
[----:B------:R-:W-:Y:S01]  /*1690*/  VOTEU.ALL UP0, P2 ;  /* 0x00000000003f7886 */ /* 0x000fe20001000000 */
[----:B------:R-:W-:Y:S02]  /*16a0*/  CS2R R48, SRZ ;  /* 0x0000000000307805 */ /* 0x000fe4000001ff00 */
[----:B------:R-:W-:Y:S02]  /*16b0*/  CS2R R50, SRZ ;  /* 0x0000000000327805 */ /* 0x000fe4000001ff00 */
[----:B------:R-:W-:Y:S02]  /*16c0*/  CS2R R52, SRZ ;  /* 0x0000000000347805 */ /* 0x000fe4000001ff00 */
[----:B------:R-:W-:Y:S01]  /*16d0*/  CS2R R54, SRZ ;  /* 0x0000000000367805 */ /* 0x000fe2000001ff00 */
[----:B------:R-:W2:Y:S02]  /*16e0*/  FENCE.VIEW.ASYNC.S ;  /* 0x00000000000073c6 */ /* 0x000ea40000000000 */
[----:B--2---:R2:W4:Y:S02]  /*16f0*/  @!UP0 SYNCS.EXCH.64 URZ, [UR28+0x1e000], UR14 ;  /* 0x01e0000e1c3f85b2 */ /* 0x0045240008000100 */
[----:B----4-:R-:W-:Y:S01]  /*1700*/  BAR.SYNC.DEFER_BLOCKING 0x0 ;  /* 0x0000000000007b1d */ /* 0x010fe20000010000 */
[----:B--2---:R-:W-:-:S05]  /*1710*/  USHF.L.U32 UR15, UR4, 0x6, URZ ;  /* 0x00000006040f7899 */ /* 0x004fca000800063f */
[----:B------:R2:W4:Y:S02]  /*1720*/  @!UP1 SYNCS.EXCH.64 URZ, [UR28+0x1e008], UR16 ;  /* 0x01e008101c3f95b2 */ /* 0x0005240008000100 */
[----:B----4-:R-:W-:Y:S06]  /*1730*/  BAR.SYNC.DEFER_BLOCKING 0x0 ;  /* 0x0000000000007b1d */ /* 0x010fec0000010000 */
[----:B------:R2:W4:Y:S01]  /*1740*/  @!UP2 SYNCS.EXCH.64 URZ, [UR28+0x1e010], UR12 ;  /* 0x01e0100c1c3fa5b2 */ /* 0x0005220008000100 */
[----:B------:R-:W-:Y:S05]  /*1750*/  @!P1 BRA `(.L_x_48) ;  /* 0x0000000800809947 */ /* 0x000fea0003800000 */
        /* <DEDUP_REMOVED lines=63> */
[----:B------:R-:W-:Y:S01]  /*1b50*/  CS2R R54, SRZ ;  /* 0x0000000000367805 */ /* 0x000fe2000001ff00 */
[----:B------:R-:W-:Y:S01]  /*1b60*/  UMOV UR29, URZ ;  /* 0x0000003f001d7c82 */ /* 0x000fe20008000000 */
[----:B------:R-:W-:-:S05]  /*1b70*/  UMOV UR18, URZ ;  /* 0x0000003f00127c82 */ /* 0x000fca0008000000 */
.L_x_50:
[----:B----4-:R-:W-:Y:S01]  /*1b80*/  BAR.SYNC.DEFER_BLOCKING 0x0 ;  /* 0x0000000000007b1d */ /* 0x010fe20000010000 */
[----:B------:R-:W-:Y:S01]  /*1b90*/  ULEA UR30, UR29, UR28, 0x3 ;  /* 0x0000001c1d1e7291 */ /* 0x000fe2000f8e183f */
[----:B-1----:R-:W-:Y:S01]  /*1ba0*/  @!P2 IMAD.MOV.U32 R3, RZ, RZ, 0xa000 ;  /* 0x0000a000ff03a424 */ /* 0x002fe200078e00ff */
[----:B------:R-:W-:Y:S01]  /*1bb0*/  ELECT P0, URZ, PT ;  /* 0x00000000003f782f */ /* 0x000fe20003800000 */
[----:B-----5:R-:W-:Y:S01]  /*1bc0*/  IMAD.U32 R2, RZ, RZ, UR31 ;  /* 0x0000001fff027e24 */ /* 0x020fe2000f8e00ff */
[----:B--2---:R-:W-:Y:S02]  /*1bd0*/  ULEA UR16, UR29, UR28, 0xf ;  /* 0x0000001c1d107291 */ /* 0x004fe4000f8e783f */
[C---:B------:R-:W-:Y:S02]  /*1be0*/  ISETP.LT.U32.AND P0, PT, R7.reuse, 0x20, P0 ;  /* 0x000000200700780c */ /* 0x040fe40000701070 */
[----:B------:R-:W-:Y:S02]  /*1bf0*/  ELECT P1, URZ, PT ;  /* 0x00000000003f782f */ /* 0x000fe40003820000 */
[----:B------:R-:W-:Y:S01]  /*1c00*/  SHF.L.U32 R2, R2, 0x1f, RZ ;  /* 0x0000001f02027819 */ /* 0x000fe200000006ff */
[----:B------:R-:W-:Y:S01]  /*1c10*/  ULEA UR12, UR29, UR28, 0xd ;  /* 0x0000001c1d0c7291 */ /* 0x000fe2000f8e683f */
[----:B------:R-:W-:Y:S01]  /*1c20*/  ISETP.LT.U32.AND P1, PT, R7, 0x20, P1 ;  /* 0x000000200700780c */ /* 0x000fe20000f21070 */
[----:B------:R-:W-:-:S02]  /*1c30*/  UMOV UR14, UR18 ;  /* 0x00000012000e7c82 */ /* 0x000fc40008000000 */
[----:B------:R-:W-:Y:S02]  /*1c40*/  UIADD3 UR12, UR12, 0x18000, URZ ;  /* 0x000180000c0c7890 */ /* 0x000fe4000fffe03f */
[----:B------:R-:W-:Y:S02]  /*1c50*/  USHF.R.U32.HI UR24, URZ, 0x4, UR16 ;  /* 0x000000043f187899 */ /* 0x000fe40008011610 */
[----:B------:R-:W-:Y:S01]  /*1c60*/  USHF.R.U32.HI UR26, URZ, 0x4, UR12 ;  /* 0x000000043f1a7899 */ /* 0x000fe2000801160c */
[----:B------:R-:W-:Y:S01]  /*1c70*/  VOTEU.ANY UP0, P0 ;  /* 0x00000000003f7886 */ /* 0x000fe20000000100 */
[----:B------:R-:W-:Y:S01]  /*1c80*/  VOTEU.ANY UP2, P0 ;  /* 0x00000000003f7886 */ /* 0x000fe20000040100 */
[----:B------:R-:W-:Y:S01]  /*1c90*/  USGXT.U32 UR24, UR24, 0xe ;  /* 0x0000000e1818789a */ /* 0x000fe20008000000 */
[----:B------:R1:W-:Y:S01]  /*1ca0*/  @!P2 SYNCS.ARRIVE.TRANS64 RZ, [UR30+0x1e000], R3 ;  /* 0x01e00003ffffa9a7 */ /* 0x0003e2000800001e */
[----:B------:R2:W-:Y:S06]  /*1cb0*/  MEMBAR.ALL.CTA ;  /* 0x0000000000007992 */ /* 0x0005ec0000008000 */
[----:B--2---:R-:W2:Y:S01]  /*1cc0*/  FENCE.VIEW.ASYNC.S ;  /* 0x00000000000073c6 */ /* 0x004ea20000000000 */
[----:B------:R-:W-:Y:S01]  /*1cd0*/  @UP0 UIADD3 UR17, UR30, 0x1e000, URZ ;  /* 0x0001e0001e110890 */ /* 0x000fe2000fffe03f */
[----:B------:R-:W-:Y:S01]  /*1ce0*/  @UP0 UMOV UR20, UR6 ;  /* 0x0000000600140c82 */ /* 0x000fe20008000000 */
[----:B------:R-:W-:Y:S01]  /*1cf0*/  @UP0 UMOV UR21, UR7 ;  /* 0x0000000700150c82 */ /* 0x000fe20008000000 */
[----:B--2---:R-:W-:Y:S01]  /*1d00*/  VOTEU.ANY UP1, P1 ;  /* 0x00000000003f7886 */ /* 0x004fe20000820100 */
[----:B------:R-:W-:Y:S01]  /*1d10*/  VOTEU.ANY UP3, P1 ;  /* 0x00000000003f7886 */ /* 0x000fe20000860100 */
[----:B------:R-:W-:Y:S01]  /*1d20*/  USGXT.U32 UR26, UR26, 0xe ;  /* 0x0000000e1a1a789a */ /* 0x000fe20008000000 */
[----:B------:R-:W-:-:S02]  /*1d30*/  UMOV UR25, 0x40000040 ;  /* 0x4000004000197882 */ /* 0x000fc40000000000 */
[----:B------:R-:W-:Y:S01]  /*1d40*/  @UP1 UIADD3 UR13, UR30, 0x1e000, URZ ;  /* 0x0001e0001e0d1890 */ /* 0x000fe2000fffe03f */
[----:B------:R-:W-:Y:S01]  /*1d50*/  @UP1 UMOV UR22, UR8 ;  /* 0x0000000800161c82 */ /* 0x000fe20008000000 */
[----:B------:R-:W-:Y:S01]  /*1d60*/  @UP1 UMOV UR23, UR9 ;  /* 0x0000000900171c82 */ /* 0x000fe20008000000 */
[----:B------:R-:W-:Y:S01]  /*1d70*/  UMOV UR27, 0x40000040 ;  /* 0x40000040001b7882 */ /* 0x000fe20000000000 */
[----:B------:R-:W-:Y:S06]  /*1d80*/  BAR.SYNC.DEFER_BLOCKING 0x0 ;  /* 0x0000000000007b1d */ /* 0x000fec0000010000 */
[----:B------:R1:W-:Y:S02]  /*1d90*/  @UP2 UTMALDG.2D [UR16], [UR20] ;  /* 0x00000010140025b4 */ /* 0x0003e40008008000 */
[----:B------:R-:W-:Y:S06]  /*1da0*/  BAR.SYNC.DEFER_BLOCKING 0x0 ;  /* 0x0000000000007b1d */ /* 0x000fec0000010000 */
[----:B------:R1:W-:Y:S02]  /*1db0*/  @UP3 UTMALDG.2D [UR12], [UR22] ;  /* 0x0000000c160035b4 */ /* 0x0003e40008008000 */
[----:B------:R-:W-:Y:S06]  /*1dc0*/  BAR.SYNC.DEFER_BLOCKING 0x0 ;  /* 0x0000000000007b1d */ /* 0x000fec0000010000 */
[----:B------:R-:W2:Y:S02]  /*1dd0*/  SYNCS.PHASECHK.TRANS64.TRYWAIT P0, [UR30+0x1e000], R2 ;  /* 0x01e00002ff0075a7 */ /* 0x000ea4000800015e */
[----:B-12---:R-:W-:Y:S05]  /*1de0*/  @!P0 BRA `(.L_x_49) ;  /* 0x0000000c005c8947 */ /* 0x006fea0003800000 */
.L_x_51:
[----:B------:R-:W-:Y:S02]  /*1df0*/  WARPGROUP.DEPBAR.LE gsb0, 0x0 ;  /* 0x00008000000079c5 */ /* 0x000fe40000010000 */
[----:B------:R-:W-:Y:S01]  /*1e00*/  WARPGROUP.ARRIVE ;  /* 0x00000000000079c5 */ /* 0x000fe20000000000 */
[----:B------:R-:W-:Y:S01]  /*1e10*/  UIADD3 UR32, UP0, UR24, 0x2, URZ ;  /* 0x0000000218207890 */ /* 0x000fe2000ff1e03f */
[----:B------:R-:W1:Y:S01]  /*1e20*/  LDC R2, c[0x0][0x230] ;  /* 0x00008c00ff027b82 */ /* 0x000e620000000800 */
[----:B------:R-:W-:Y:S01]  /*1e30*/  UIADD3 UR34, UP1, UR26, 0x2, URZ ;  /* 0x000000021a227890 */ /* 0x000fe2000ff3e03f */
[----:B------:R-:W-:Y:S02]  /*1e40*/  UMOV UR12, URZ ;  /* 0x0000003f000c7c82 */ /* 0x000fe40008000000 */
[----:B------:R-:W-:Y:S01]  /*1e50*/  QGMMA.64x64x32.F32.E4M3.E4M3 R120, gdesc[UR24], R120 ;  /* 0x00e00000187879f3 */ /* 0x000fe20008700878 */
[----:B------:R-:W-:Y:S01]  /*1e60*/  UMOV UR13, URZ ;  /* 0x0000003f000d7c82 */ /* 0x000fe20008000000 */
[----:B------:R-:W-:-:S02]  /*1e70*/  UIADD3.X UR33, UR12, 0x40000040, URZ, UP0, !UPT ;  /* 0x400000400c217890 */ /* 0x000fc400087fe43f */
[----:B------:R-:W-:Y:S02]  /*1e80*/  UIADD3.X UR35, UR13, 0x40000040, URZ, UP1, !UPT ;  /* 0x400000400d237890 */ /* 0x000fe40008ffe43f */
[----:B------:R-:W-:Y:S02]  /*1e90*/  UIADD3.64 UR20, UR32, 0x2, URZ ;  /* 0x0000000220147897 */ /* 0x000fe4000fffe03f */
[----:B------:R-:W-:Y:S02]  /*1ea0*/  UIADD3.64 UR22, UR34, 0x2, URZ ;  /* 0x0000000222167897 */ /* 0x000fe4000fffe03f */
[----:B------:R-:W-:Y:S02]  /*1eb0*/  UIADD3.64 UR36, UR32, 0x4, URZ ;  /* 0x0000000420247897 */ /* 0x000fe4000fffe03f */
[----:B------:R-:W-:Y:S02]  /*1ec0*/  UIADD3.64 UR38, UR34, 0x4, URZ ;  /* 0x0000000422267897 */ /* 0x000fe4000fffe03f */
[----:B------:R-:W-:-:S02]  /*1ed0*/  UIADD3.64 UR24, UR32, 0x1fe, URZ ;  /* 0x000001fe20187897 */ /* 0x000fc4000fffe03f */
[----:B------:R-:W-:Y:S01]  /*1ee0*/  UIADD3.64 UR40, UR32, 0x200, URZ ;  /* 0x0000020020287897 */ /* 0x000fe2000fffe03f */
[----:B------:R-:W-:Y:S01]  /*1ef0*/  UMOV UR42, UR34 ;  /* 0x00000022002a7c82 */ /* 0x000fe20008000000 */
[----:B------:R-:W-:Y:S01]  /*1f00*/  UMOV UR43, UR35 ;  /* 0x00000023002b7c82 */ /* 0x000fe20008000000 */
[----:B------:R-:W-:Y:S02]  /*1f10*/  UIADD3 UR18, UR18, 0x80, URZ ;  /* 0x0000008012127890 */ /* 0x000fe4000fffe03f */
[----:B------:R-:W-:-:S04]  /*1f20*/  UIADD3 UR29, UR29, 0x1, URZ ;  /* 0x000000011d1d7890 */ /* 0x000fc8000fffe03f */
[----:B-1----:R-:W-:Y:S01]  /*1f30*/  ISETP.LE.AND P0, PT, R2, UR18, PT ;  /* 0x0000001202007c0c */ /* 0x002fe2000bf03270 */
[----:B------:R-:W-:-:S04]  /*1f40*/  UISETP.NE.U32.AND UP0, UPT, UR29, 0x3, UPT ;  /* 0x000000031d00788c */ /* 0x000fc8000bf05070 */
[----:B------:R-:W-:Y:S02]  /*1f50*/  USEL UR12, URZ, 0x1, UP0 ;  /* 0x000000013f0c7887 */ /* 0x000fe40008000000 */
[----:B------:R-:W-:Y:S02]  /*1f60*/  USEL UR29, UR29, URZ, UP0 ;  /* 0x0000003f1d1d7287 */ /* 0x000fe40008000000 */
[----:B------:R-:W-:Y:S01]  /*1f70*/  ULOP3.LUT UR31, UR31, UR12, URZ, 0x3c, !UPT ;  /* 0x0000000c1f1f7292 */ /* 0x000fe2000f8e3c3f */
[----:B------:R-:W-:Y:S04]  /*1f80*/  QGMMA.64x64x32.F32.E4M3.E4M3 R120, gdesc[UR32], R120 ;  /* 0x00e00000207879f3 */ /* 0x000fe80008700878 */
[----:B------:R-:W-:Y:S01]  /*1f90*/  QGMMA.64x64x32.F32.E4M3.E4M3 R120, gdesc[UR20], R120 ;  /* 0x00e00000147879f3 */ /* 0x000fe20008700878 */
[----:B------:R-:W-:-:S03]  /*1fa0*/  UIADD3.64 UR20, UR32, 0x202, URZ ;  /* 0x0000020220147897 */ /* 0x000fc6000fffe03f */
[----:B------:R-:W-:Y:S01]  /*1fb0*/  QGMMA.64x64x32.F32.E4M3.E4M3 R120, gdesc[UR36], R120 ;  /* 0x00e00000247879f3 */ /* 0x000fe20008700878 */
[----:B------:R-:W-:-:S03]  /*1fc0*/  UIADD3.64 UR36, UR32, 0x204, URZ ;  /* 0x0000020420247897 */ /* 0x000fc6000fffe03f */
[----:B------:R-:W-:Y:S01]  /*1fd0*/  QGMMA.64x64x32.F32.E4M3.E4M3 R88, gdesc[UR24], R88 ;  /* 0x00e00000185879f3 */ /* 0x000fe20008700858 */
[----:B------:R-:W-:-:S03]  /*1fe0*/  UIADD3.64 UR24, UR32, 0x3fe, URZ ;  /* 0x000003fe20187897 */ /* 0x000fc6000fffe03f */
[----:B------:R-:W-:Y:S01]  /*1ff0*/  QGMMA.64x64x32.F32.E4M3.E4M3 R88, gdesc[UR40], R88 ;  /* 0x00e00000285879f3 */ /* 0x000fe20008700858 */
[----:B------:R-:W-:Y:S01]  /*2000*/  UIADD3.64 UR40, UR32, 0x400, URZ ;  /* 0x0000040020287897 */ /* 0x000fe2000fffe03f */
[----:B------:R-:W-:Y:S01]  /*2010*/  UMOV UR42, UR34 ;  /* 0x00000022002a7c82 */ /* 0x000fe20008000000 */
[----:B------:R-:W-:Y:S01]  /*2020*/  UMOV UR43, UR35 ;  /* 0x00000023002b7c82 */ /* 0x000fe20008000000 */
[----:B------:R-:W-:Y:S01]  /*2030*/  QGMMA.64x64x32.F32.E4M3.E4M3 R88, gdesc[UR20], R88 ;  /* 0x00e00000145879f3 */ /* 0x000fe20008700858 */
[----:B------:R-:W-:-:S03]  /*2040*/  UIADD3.64 UR20, UR32, 0x402, URZ ;  /* 0x0000040220147897 */ /* 0x000fc6000fffe03f */
[----:B------:R-:W-:Y:S01]  /*2050*/  QGMMA.64x64x32.F32.E4M3.E4M3 R88, gdesc[UR36], R88 ;  /* 0x00e00000245879f3 */ /* 0x000fe20008700858 */
[----:B------:R-:W-:-:S03]  /*2060*/  UIADD3.64 UR36, UR32, 0x404, URZ ;  /* 0x0000040420247897 */ /* 0x000fc6000fffe03f */
[----:B------:R-:W-:Y:S01]  /*2070*/  QGMMA.64x64x32.F32.E4M3.E4M3 R56, gdesc[UR24], R56 ;  /* 0x00e00000183879f3 */ /* 0x000fe20008700838 */
[----:B------:R-:W-:-:S03]  /*2080*/  UIADD3.64 UR24, UR32, 0x5fe, URZ ;  /* 0x000005fe20187897 */ /* 0x000fc6000fffe03f */
[----:B------:R-:W-:Y:S04]  /*2090*/  QGMMA.64x64x32.F32.E4M3.E4M3 R56, gdesc[UR40], R56 ;  /* 0x00e00000283879f3 */ /* 0x000fe80008700838 */
[----:B------:R-:W-:Y:S01]  /*20a0*/  QGMMA.64x64x32.F32.E4M3.E4M3 R56, gdesc[UR20], R56 ;  /* 0x00e00000143879f3 */ /* 0x000fe20008700838 */
[----:B------:R-:W-:-:S03]  /*20b0*/  UIADD3.64 UR20, UR32, 0x602, URZ ;  /* 0x0000060220147897 */ /* 0x000fc6000fffe03f */
[----:B------:R-:W-:Y:S01]  /*20c0*/  QGMMA.64x64x32.F32.E4M3.E4M3 R56, gdesc[UR36], R56 ;  /* 0x00e00000243879f3 */ /* 0x000fe20008700838 */
[----:B------:R-:W-:-:S03]  /*20d0*/  UIADD3.64 UR36, UR32, 0x604, URZ ;  /* 0x0000060420247897 */ /* 0x000fc6000fffe03f */
[----:B------:R-:W-:Y:S01]  /*20e0*/  QGMMA.64x64x32.F32.E4M3.E4M3 R24, gdesc[UR24], R24 ;  /* 0x00e00000181879f3 */ /* 0x000fe20008700818 */
[----:B------:R-:W-:Y:S01]  /*20f0*/  UIADD3.64 UR24, UR32, 0x600, URZ ;  /* 0x0000060020187897 */ /* 0x000fe2000fffe03f */
[----:B------:R-:W-:Y:S01]  /*2100*/  UMOV UR26, UR34 ;  /* 0x00000022001a7c82 */ /* 0x000fe20008000000 */
[----:B------:R-:W-:-:S07]  /*2110*/  UMOV UR27, UR35 ;  /* 0x00000023001b7c82 */ /* 0x000fce0008000000 */
[----:B------:R-:W-:Y:S04]  /*2120*/  QGMMA.64x64x32.F32.E4M3.E4M3 R24, gdesc[UR24], R24 ;  /* 0x00e00000181879f3 */ /* 0x000fe80008700818 */
[----:B------:R-:W-:Y:S04]  /*2130*/  QGMMA.64x64x32.F32.E4M3.E4M3 R24, gdesc[UR20], R24 ;  /* 0x00e00000141879f3 */ /* 0x000fe80008700818 */
[----:B------:R-:W-:Y:S01]  /*2140*/  QGMMA.64x64x32.F32.E4M3.E4M3 R24, gdesc[UR36], R24, gsb0 ;  /* 0x00e00000241879f3 */ /* 0x000fe20008000818 */
[----:B------:R-:W-:Y:S05]  /*2150*/  @!P0 BRA `(.L_x_50) ;  /* 0xfffffff800888947 */ /* 0x000fea000383ffff */
.L_x_48:
[----:B------:R-:W-:Y:S02]  /*2160*/  WARPGROUP.DEPBAR.LE gsb0, 0x0 ;  /* 0x00008000000079c5 */ /* 0x000fe40000010000 */
[----:B----4-:R-:W-:Y:S01]  /*2170*/  BAR.SYNC.DEFER_BLOCKING 0x0 ;  /* 0x0000000000007b1d */ /* 0x010fe20000010000 */
[C---:B-1---5:R-:W-:Y:S01]  /*2180*/  IMAD.SHL.U32 R2, R0.reuse, 0x20, RZ ;  /* 0x0000002000027824 */ /* 0x062fe200078e00ff */
[----:B------:R-:W-:Y:S01]  /*2190*/  F2FP.SATFINITE.E4M3.F32.PACK_AB_MERGE_C R120, R121, R120, RZ ;  /* 0x000000787978723e */ /* 0x000fe200048070ff */
[C---:B------:R-:W-:Y:S01]  /*21a0*/  IMAD.SHL.U32 R3, R0.reuse, 0x10, RZ ;  /* 0x0000001000037824 */ /* 0x040fe200078e00ff */
[----:B------:R-:W-:Y:S01]  /*21b0*/  F2FP.SATFINITE.E4M3.F32.PACK_AB_MERGE_C R122, R123, R122, RZ ;  /* 0x0000007a7b7a723e */ /* 0x000fe200048070ff */
[----:B------:R-:W-:Y:S01]  /*21c0*/  IMAD.SHL.U32 R0, R0, 0x2, RZ ;  /* 0x0000000200007824 */ /* 0x000fe200078e00ff */
[----:B------:R-:W-:Y:S02]  /*21d0*/  LOP3.LUT R2, R2, 0xc00, RZ, 0xc0, !PT ;  /* 0x00000c0002027812 */ /* 0x000fe400078ec0ff */
[----:B------:R-:W-:-:S02]  /*21e0*/  ELECT P0, URZ, PT ;  /* 0x00000000003f782f */ /* 0x000fc40003800000 */
[----:B------:R-:W-:Y:S01]  /*21f0*/  F2FP.SATFINITE.E4M3.F32.PACK_AB_MERGE_C R124, R125, R124, RZ ;  /* 0x0000007c7d7c723e */ /* 0x000fe200048070ff */
[----:B------:R-:W-:Y:S01]  /*2200*/  UMOV UR29, UR15 ;  /* 0x0000000f001d7c82 */ /* 0x000fe20008000000 */
[----:B------:R-:W-:Y:S01]  /*2210*/  LOP3.LUT R3, R2, 0x1c0, R3, 0xf8, !PT ;  /* 0x000001c002037812 */ /* 0x000fe200078ef803 */
[----:B------:R-:W-:Y:S01]  /*2220*/  UMOV UR30, UR19 ;  /* 0x00000013001e7c82 */ /* 0x000fe20008000000 */
[----:B------:R-:W-:Y:S02]  /*2230*/  F2FP.SATFINITE.E4M3.F32.PACK_AB_MERGE_C R126, R127, R126, RZ ;  /* 0x0000007e7f7e723e */ /* 0x000fe400048070ff */
[----:B------:R-:W-:Y:S02]  /*2240*/  F2FP.SATFINITE.E4M3.F32.PACK_AB_MERGE_C R88, R89, R88, RZ ;  /* 0x000000585958723e */ /* 0x000fe400048070ff */
[----:B------:R-:W-:Y:S02]  /*2250*/  F2FP.SATFINITE.E4M3.F32.PACK_AB_MERGE_C R90, R91, R90, RZ ;  /* 0x0000005a5b5a723e */ /* 0x000fe400048070ff */
[----:B------:R-:W-:-:S02]  /*2260*/  F2FP.SATFINITE.E4M3.F32.PACK_AB_MERGE_C R92, R93, R92, RZ ;  /* 0x0000005c5d5c723e */ /* 0x000fc400048070ff */
[----:B------:R-:W-:Y:S02]  /*2270*/  F2FP.SATFINITE.E4M3.F32.PACK_AB_MERGE_C R94, R95, R94, RZ ;  /* 0x0000005e5f5e723e */ /* 0x000fe400048070ff */
[----:B------:R-:W-:Y:S01]  /*2280*/  F2FP.SATFINITE.E4M3.F32.PACK_AB_MERGE_C R56, R57, R56, RZ ;  /* 0x000000383938723e */ /* 0x000fe200048070ff */
[----:B------:R-:W1:Y:S02]  /*2290*/  @!P2 SYNCS.CCTL.IV [UR28+0x1e000] ;  /* 0x01e00000ff00a9b1 */ /* 0x000e64000800001c */
[----:B-1----:R-:W-:Y:S01]  /*22a0*/  BAR.SYNC.DEFER_BLOCKING 0x0 ;  /* 0x0000000000007b1d */ /* 0x002fe20000010000 */
[----:B------:R-:W-:Y:S02]  /*22b0*/  F2FP.SATFINITE.E4M3.F32.PACK_AB_MERGE_C R58, R59, R58, RZ ;  /* 0x0000003a3b3a723e */ /* 0x000fe400048070ff */
[----:B------:R-:W-:Y:S02]  /*22c0*/  F2FP.SATFINITE.E4M3.F32.PACK_AB_MERGE_C R60, R61, R60, RZ ;  /* 0x0000003c3d3c723e */ /* 0x000fe400048070ff */
[----:B------:R-:W-:-:S02]  /*22d0*/  F2FP.SATFINITE.E4M3.F32.PACK_AB_MERGE_C R62, R63, R62, RZ ;  /* 0x0000003e3f3e723e */ /* 0x000fc400048070ff */
[----:B------:R-:W-:Y:S02]  /*22e0*/  F2FP.SATFINITE.E4M3.F32.PACK_AB_MERGE_C R24, R25, R24, RZ ;  /* 0x000000181918723e */ /* 0x000fe400048070ff */
[----:B------:R-:W-:Y:S02]  /*22f0*/  F2FP.SATFINITE.E4M3.F32.PACK_AB_MERGE_C R26, R27, R26, RZ ;  /* 0x0000001a1b1a723e */ /* 0x000fe400048070ff */
[----:B------:R-:W-:Y:S02]  /*2300*/  F2FP.SATFINITE.E4M3.F32.PACK_AB_MERGE_C R28, R29, R28, RZ ;  /* 0x0000001c1d1c723e */ /* 0x000fe400048070ff */
[----:B------:R-:W-:Y:S02]  /*2310*/  F2FP.SATFINITE.E4M3.F32.PACK_AB_MERGE_C R30, R31, R30, RZ ;  /* 0x0000001e1f1e723e */ /* 0x000fe400048070ff */
[----:B------:R-:W-:Y:S02]  /*2320*/  LOP3.LUT R3, R3, 0x36, R0, 0xf8, !PT ;  /* 0x0000003603037812 */ /* 0x000fe400078ef800 */
[----:B------:R-:W-:-:S02]  /*2330*/  F2FP.SATFINITE.E4M3.F32.PACK_AB_MERGE_C R128, R129, R128, RZ ;  /* 0x000000808180723e */ /* 0x000fc400048070ff */
[----:B------:R-:W-:Y:S02]  /*2340*/  F2FP.SATFINITE.E4M3.F32.PACK_AB_MERGE_C R130, R131, R130, RZ ;  /* 0x000000828382723e */ /* 0x000fe400048070ff */
[----:B------:R-:W-:Y:S02]  /*2350*/  F2FP.SATFINITE.E4M3.F32.PACK_AB_MERGE_C R132, R133, R132, RZ ;  /* 0x000000848584723e */ /* 0x000fe400048070ff */
[----:B------:R-:W-:Y:S01]  /*2360*/  F2FP.SATFINITE.E4M3.F32.PACK_AB_MERGE_C R134, R135, R134, RZ ;  /* 0x000000868786723e */ /* 0x000fe200048070ff */
[----:B------:R-:W1:Y:S02]  /*2370*/  @!P2 SYNCS.CCTL.IV [UR28+0x1e008] ;  /* 0x01e00800ff00a9b1 */ /* 0x000e64000800001c */
[----:B-1----:R-:W-:Y:S01]  /*2380*/  BAR.SYNC.DEFER_BLOCKING 0x0 ;  /* 0x0000000000007b1d */ /* 0x002fe20000010000 */
[----:B------:R-:W-:Y:S02]  /*2390*/  F2FP.SATFINITE.E4M3.F32.PACK_AB_MERGE_C R96, R97, R96, RZ ;  /* 0x000000606160723e */ /* 0x000fe400048070ff */
[----:B------:R-:W-:-:S02]  /*23a0*/  F2FP.SATFINITE.E4M3.F32.PACK_AB_MERGE_C R98, R99, R98, RZ ;  /* 0x000000626362723e */ /* 0x000fc400048070ff */
[----:B------:R-:W-:Y:S02]  /*23b0*/  F2FP.SATFINITE.E4M3.F32.PACK_AB_MERGE_C R100, R101, R100, RZ ;  /* 0x000000646564723e */ /* 0x000fe400048070ff */
[----:B------:R-:W-:Y:S02]  /*23c0*/  F2FP.SATFINITE.E4M3.F32.PACK_AB_MERGE_C R102, R103, R102, RZ ;  /* 0x000000666766723e */ /* 0x000fe400048070ff */
[----:B------:R-:W-:Y:S02]  /*23d0*/  F2FP.SATFINITE.E4M3.F32.PACK_AB_MERGE_C R64, R65, R64, RZ ;  /* 0x000000404140723e */ /* 0x000fe400048070ff */
[----:B------:R-:W-:Y:S02]  /*23e0*/  F2FP.SATFINITE.E4M3.F32.PACK_AB_MERGE_C R66, R67, R66, RZ ;  /* 0x000000424342723e */ /* 0x000fe400048070ff */
[----:B------:R-:W-:Y:S02]  /*23f0*/  F2FP.SATFINITE.E4M3.F32.PACK_AB_MERGE_C R68, R69, R68, RZ ;  /* 0x000000444544723e */ /* 0x000fe400048070ff */
[----:B------:R-:W-:-:S02]  /*2400*/  F2FP.SATFINITE.E4M3.F32.PACK_AB_MERGE_C R70, R71, R70, RZ ;  /* 0x000000464746723e */ /* 0x000fc400048070ff */
[----:B------:R-:W-:Y:S02]  /*2410*/  F2FP.SATFINITE.E4M3.F32.PACK_AB_MERGE_C R32, R33, R32, RZ ;  /* 0x000000202120723e */ /* 0x000fe400048070ff */
[----:B------:R-:W-:Y:S02]  /*2420*/  F2FP.SATFINITE.E4M3.F32.PACK_AB_MERGE_C R34, R35, R34, RZ ;  /* 0x000000222322723e */ /* 0x000fe400048070ff */
[----:B------:R-:W-:Y:S02]  /*2430*/  F2FP.SATFINITE.E4M3.F32.PACK_AB_MERGE_C R36, R37, R36, RZ ;  /* 0x000000242524723e */ /* 0x000fe400048070ff */
[----:B------:R-:W-:Y:S01]  /*2440*/  F2FP.SATFINITE.E4M3.F32.PACK_AB_MERGE_C R38, R39, R38, RZ ;  /* 0x000000262726723e */ /* 0x000fe200048070ff */
[----:B------:R-:W1:Y:S01]  /*2450*/  @!P2 SYNCS.CCTL.IV [UR28+0x1e010] ;  /* 0x01e01000ff00a9b1 */ /* 0x000e62000800001c */
[----:B------:R-:W-:Y:S01]  /*2460*/  ISETP.LT.U32.AND P0, PT, R7, 0x20, P0 ;  /* 0x000000200700780c */ /* 0x000fe20000701070 */
[----:B-1----:R-:W-:Y:S01]  /*2470*/  STS.U16 [R3+UR28], R120 ;  /* 0x0000007803007988 */ /* 0x002fe2000800041c */
[----:B------:R-:W-:-:S02]  /*2480*/  LOP3.LUT R5, R3, 0x10, RZ, 0x3c, !PT ;  /* 0x0000001003057812 */ /* 0x000fc400078e3cff */
[----:B------:R-:W-:Y:S01]  /*2490*/  F2FP.SATFINITE.E4M3.F32.PACK_AB_MERGE_C R136, R137, R136, RZ ;  /* 0x000000888988723e */ /* 0x000fe200048070ff */
[----:B------:R-:W-:Y:S01]  /*24a0*/  STS.U16 [R3+UR28+0x200], R122 ;  /* 0x0002007a03007988 */ /* 0x000fe2000800041c */
[----:B------:R-:W-:Y:S02]  /*24b0*/  F2FP.SATFINITE.E4M3.F32.PACK_AB_MERGE_C R138, R139, R138, RZ ;  /* 0x0000008a8b8a723e */ /* 0x000fe400048070ff */
[----:B------:R-:W-:Y:S01]  /*24c0*/  F2FP.SATFINITE.E4M3.F32.PACK_AB_MERGE_C R140, R141, R140, RZ ;  /* 0x0000008c8d8c723e */ /* 0x000fe200048070ff */
[----:B------:R-:W-:Y:S01]  /*24d0*/  STS.U16 [R3+UR28+0x8], R124 ;  /* 0x0000087c03007988 */ /* 0x000fe2000800041c */
[----:B------:R-:W-:Y:S02]  /*24e0*/  F2FP.SATFINITE.E4M3.F32.PACK_AB_MERGE_C R142, R143, R142, RZ ;  /* 0x0000008e8f8e723e */ /* 0x000fe400048070ff */
[----:B------:R-:W-:Y:S01]  /*24f0*/  F2FP.SATFINITE.E4M3.F32.PACK_AB_MERGE_C R104, R105, R104, RZ ;  /* 0x000000686968723e */ /* 0x000fe200048070ff */
[----:B------:R-:W-:Y:S01]  /*2500*/  STS.U16 [R3+UR28+0x208], R126 ;  /* 0x0002087e03007988 */ /* 0x000fe2000800041c */
[----:B------:R-:W-:Y:S01]  /*2510*/  F2FP.SATFINITE.E4M3.F32.PACK_AB_MERGE_C R106, R107, R106, RZ ;  /* 0x0000006a6b6a723e */ /* 0x000fe200048070ff */
[----:B------:R-:W-:Y:S01]  /*2520*/  VOTEU.ANY UP0, P0 ;  /* 0x00000000003f7886 */ /* 0x000fe20000000100 */
[----:B------:R-:W-:Y:S01]  /*2530*/  F2FP.SATFINITE.E4M3.F32.PACK_AB_MERGE_C R108, R109, R108, RZ ;  /* 0x0000006c6d6c723e */ /* 0x000fe200048070ff */
[----:B------:R-:W-:Y:S01]  /*2540*/  STS.U16 [R3+UR28+0x1000], R88 ;  /* 0x0010005803007988 */ /* 0x000fe2000800041c */
[----:B------:R-:W-:Y:S01]  /*2550*/  F2FP.SATFINITE.E4M3.F32.PACK_AB_MERGE_C R110, R111, R110, RZ ;  /* 0x0000006e6f6e723e */ /* 0x000fe200048070ff */
[----:B------:R-:W-:Y:S01]  /*2560*/  VOTEU.ANY UP1, P0 ;  /* 0x00000000003f7886 */ /* 0x000fe20000020100 */
[----:B------:R-:W-:Y:S01]  /*2570*/  F2FP.SATFINITE.E4M3.F32.PACK_AB_MERGE_C R72, R73, R72, RZ ;  /* 0x000000484948723e */ /* 0x000fe200048070ff */
[----:B------:R-:W-:Y:S01]  /*2580*/  STS.U16 [R3+UR28+0x1200], R90 ;  /* 0x0012005a03007988 */ /* 0x000fe2000800041c */
[----:B------:R-:W-:Y:S01]  /*2590*/  F2FP.SATFINITE.E4M3.F32.PACK_AB_MERGE_C R74, R75, R74, RZ ;  /* 0x0000004a4b4a723e */ /* 0x000fe200048070ff */
[----:B--2---:R-:W-:Y:S01]  /*25a0*/  @UP0 UMOV UR12, UR10 ;  /* 0x0000000a000c0c82 */ /* 0x004fe20008000000 */
[----:B------:R-:W-:Y:S01]  /*25b0*/  F2FP.SATFINITE.E4M3.F32.PACK_AB_MERGE_C R76, R77, R76, RZ ;  /* 0x0000004c4d4c723e */ /* 0x000fe200048070ff */
[----:B------:R-:W-:Y:S01]  /*25c0*/  STS.U16 [R3+UR28+0x1008], R92 ;  /* 0x0010085c03007988 */ /* 0x000fe2000800041c */
[----:B------:R-:W-:Y:S01]  /*25d0*/  F2FP.SATFINITE.E4M3.F32.PACK_AB_MERGE_C R78, R79, R78, RZ ;  /* 0x0000004e4f4e723e */ /* 0x000fe200048070ff */
[----:B------:R-:W-:Y:S01]  /*25e0*/  @UP0 UMOV UR13, UR11 ;  /* 0x0000000b000d0c82 */ /* 0x000fe20008000000 */
[----:B------:R-:W-:Y:S01]  /*25f0*/  F2FP.SATFINITE.E4M3.F32.PACK_AB_MERGE_C R40, R41, R40, RZ ;  /* 0x000000282928723e */ /* 0x000fe200048070ff */
[----:B------:R-:W-:Y:S01]  /*2600*/  STS.U16 [R3+UR28+0x1208], R94 ;  /* 0x0012085e03007988 */ /* 0x000fe2000800041c */
[----:B------:R-:W-:-:S02]  /*2610*/  F2FP.SATFINITE.E4M3.F32.PACK_AB_MERGE_C R42, R43, R42, RZ ;  /* 0x0000002a2b2a723e */ /* 0x000fc400048070ff */
[----:B------:R-:W-:Y:S01]  /*2620*/  F2FP.SATFINITE.E4M3.F32.PACK_AB_MERGE_C R44, R45, R44, RZ ;  /* 0x0000002c2d2c723e */ /* 0x000fe200048070ff */
[----:B------:R-:W-:Y:S01]  /*2630*/  STS.U16 [R3+UR28+0x2000], R56 ;  /* 0x0020003803007988 */ /* 0x000fe2000800041c */
[----:B------:R-:W-:Y:S02]  /*2640*/  F2FP.SATFINITE.E4M3.F32.PACK_AB_MERGE_C R46, R47, R46, RZ ;  /* 0x0000002e2f2e723e */ /* 0x000fe400048070ff */
[----:B------:R-:W-:Y:S01]  /*2650*/  LOP3.LUT R7, R3, 0x20, RZ, 0x3c, !PT ;  /* 0x0000002003077812 */ /* 0x000fe200078e3cff */
[----:B------:R-:W-:Y:S01]  /*2660*/  STS.U16 [R3+UR28+0x2200], R58 ;  /* 0x0022003a03007988 */ /* 0x000fe2000800041c */
[----:B------:R-:W-:Y:S02]  /*2670*/  F2FP.SATFINITE.E4M3.F32.PACK_AB_MERGE_C R144, R145, R144, RZ ;  /* 0x000000909190723e */ /* 0x000fe400048070ff */
[----:B------:R-:W-:Y:S01]  /*2680*/  F2FP.SATFINITE.E4M3.F32.PACK_AB_MERGE_C R146, R147, R146, RZ ;  /* 0x000000929392723e */ /* 0x000fe200048070ff */
[----:B------:R-:W-:Y:S01]  /*2690*/  STS.U16 [R3+UR28+0x2008], R60 ;  /* 0x0020083c03007988 */ /* 0x000fe2000800041c */
[----:B------:R-:W-:-:S02]  /*26a0*/  F2FP.SATFINITE.E4M3.F32.PACK_AB_MERGE_C R148, R149, R148, RZ ;  /* 0x000000949594723e */ /* 0x000fc400048070ff */
        /* <DEDUP_REMOVED lines=13> */
[----:B------:R1:W-:Y:S01]  /*2780*/  STS.U16 [R3+UR28+0x3208], R30 ;  /* 0x0032081e03007988 */ /* 0x0003e2000800041c */
[----:B------:R-:W-:Y:S02]  /*2790*/  F2FP.SATFINITE.E4M3.F32.PACK_AB_MERGE_C R48, R49, R48, RZ ;  /* 0x000000303130723e */ /* 0x000fe400048070ff */
[----:B------:R-:W-:Y:S01]  /*27a0*/  F2FP.SATFINITE.E4M3.F32.PACK_AB_MERGE_C R50, R51, R50, RZ ;  /* 0x000000323332723e */ /* 0x000fe200048070ff */
[----:B------:R-:W-:Y:S01]  /*27b0*/  STS.U16 [R5+UR28], R128 ;  /* 0x0000008005007988 */ /* 0x000fe2000800041c */
[----:B------:R-:W-:-:S02]  /*27c0*/  F2FP.SATFINITE.E4M3.F32.PACK_AB_MERGE_C R52, R53, R52, RZ ;  /* 0x000000343534723e */ /* 0x000fc400048070ff */
[----:B------:R-:W-:Y:S01]  /*27d0*/  F2FP.SATFINITE.E4M3.F32.PACK_AB_MERGE_C R54, R55, R54, RZ ;  /* 0x000000363736723e */ /* 0x000fe200048070ff */
[----:B------:R-:W-:Y:S01]  /*27e0*/  STS.U16 [R5+UR28+0x200], R130 ;  /* 0x0002008205007988 */ /* 0x000fe2000800041c */
[----:B-1----:R-:W-:-:S03]  /*27f0*/  LOP3.LUT R3, R3, 0x30, RZ, 0x3c, !PT ;  /* 0x0000003003037812 */ /* 0x002fc600078e3cff */
[----:B------:R-:W-:Y:S04]  /*2800*/  STS.U16 [R5+UR28+0x8], R132 ;  /* 0x0000088405007988 */ /* 0x000fe8000800041c */
        /* <DEDUP_REMOVED lines=13> */
[----:B------:R-:W-:Y:S04]  /*28e0*/  STS.U16 [R7+UR28], R136 ;  /* 0x0000008807007988 */ /* 0x000fe8000800041c */
        /* <DEDUP_REMOVED lines=30> */
[----:B------:R-:W-:Y:S01]  /*2ad0*/  STS.U16 [R3+UR28+0x3208], R54 ;  /* 0x0032083603007988 */ /* 0x000fe2000800041c */
[----:B------:R1:W-:Y:S06]  /*2ae0*/  MEMBAR.ALL.CTA ;  /* 0x0000000000007992 */ /* 0x0003ec0000008000 */
[----:B-1----:R-:W1:Y:S02]  /*2af0*/  FENCE.VIEW.ASYNC.S ;  /* 0x00000000000073c6 */ /* 0x002e640000000000 */
[----:B-1----:R-:W-:Y:S06]  /*2b00*/  BAR.SYNC.DEFER_BLOCKING 0x0 ;  /* 0x0000000000007b1d */ /* 0x002fec0000010000 */
[----:B------:R1:W-:Y:S01]  /*2b10*/  @UP1 UTMASTG.2D [UR28], [UR12] ;  /* 0x0000001c0c0013b5 */ /* 0x0003e20008008000 */
[----:B------:R0:W-:Y:S01]  /*2b20*/  UTMACMDFLUSH ;  /* 0x00000000000079b7 */ /* 0x0001e20000000000 */
[----:B------:R-:W-:-:S04]  /*2b30*/  DEPBAR.LE SB0, 0x0 ;  /* 0x000080000000791a */ /* 0x000fc80000000000 */
[----:B------:R-:W-:Y:S06]  /*2b40*/  BAR.SYNC.DEFER_BLOCKING 0x0 ;  /* 0x0000000000007b1d */ /* 0x000fec0000010000 */
[----:B-1----:R-:W-:Y:S05]  /*2b50*/  EXIT ;  /* 0x000000000000794d */ /* 0x002fea0003800000 */
.L_x_49:
[----:B------:R-:W1:Y:S02]  /*2b60*/  SYNCS.PHASECHK.TRANS64.TRYWAIT P0, [UR30+0x1e000], R2 ;  /* 0x01e00002ff0075a7 */ /* 0x000e64000800015e */
[----:B-1----:R-:W-:Y:S05]  /*2b70*/  @!P0 BRA `(.L_x_49) ;  /* 0xfffffffc00f88947 */ /* 0x002fea000383ffff */
[----:B------:R-:W-:Y:S05]  /*2b80*/  BRA `(.L_x_51) ;  /* 0xfffffff000987947 */ /* 0x000fea000383ffff */
.L_x_52:
[----:B------:R-:W-:-:S00]  /*2b90*/  BRA `(.L_x_52) ;  /* 0xfffffffc00fc7947 */ /* 0x000fc0000383ffff */
[----:B------:R-:W-:-:S00]  /*2ba0*/  NOP ;  /* 0x0000000000007918 */ /* 0x000fc00000000000 */
        /* <DEDUP_REMOVED lines=13> */
.L_x_53:


//--------------------- .nv.shared.gluon_wgmma    --------------------------
	.section	.nv.shared.gluon_wgmma,"aw",@nobits
	.sectionflags	@""
	.align	16
	.zero		1024


//--------------------- .nv.shared.reserved.0     --------------------------
	.section	.nv.shared.reserved.0,"aw",@nobits
	.weak		__nv_reservedSMEM_offset_0_alias
	.size		__nv_reservedSMEM_offset_0_alias, 0, 0
	.other		__nv_reservedSMEM_offset_0_alias,@"STO_CUDA_RESERVED_SHARED STV_DEFAULT"
__nv_reservedSMEM_offset_0_alias:
	.zero		0


//--------------------- .nv.constant0.gluon_wgmma --------------------------
	.section	.nv.constant0.gluon_wgmma,"a",@progbits
	.sectionflags	@""
	.align	4
.nv.constant0.gluon_wgmma:
	.zero		608


//--------------------- SYMBOLS --------------------------

	.type		.nv.reservedSmem.offset0,@object
	.size		.nv.reservedSmem.offset0,0x4
